//
// Generated by NVIDIA NVVM Compiler
//
// Compiler Build ID: CL-36424714
// Cuda compilation tools, release 13.0, V13.0.88
// Based on NVVM 20.0.0
//

.version 9.0
.target sm_100
.address_size 64

	// .globl	_ZN3GPU10copyToRealEPdP7double2i
.func  (.param .align 16 .b8 func_retval0[16]) __internal_trig_reduction_slowpathd
(
	.param .b64 __internal_trig_reduction_slowpathd_param_0
)
;
.global .align 8 .b8 __cudart_i2opi_d[144] = {8, 93, 141, 31, 177, 95, 251, 107, 234, 146, 82, 138, 247, 57, 7, 61, 123, 241, 229, 235, 199, 186, 39, 117, 45, 234, 95, 158, 102, 63, 70, 79, 183, 9, 203, 39, 207, 126, 54, 109, 31, 109, 10, 90, 139, 17, 47, 239, 15, 152, 5, 222, 255, 151, 248, 31, 59, 40, 249, 189, 139, 95, 132, 156, 244, 57, 83, 131, 57, 214, 145, 57, 65, 126, 95, 180, 38, 112, 156, 233, 132, 68, 187, 46, 245, 53, 130, 232, 62, 167, 41, 177, 28, 235, 29, 254, 28, 146, 209, 9, 234, 46, 73, 6, 224, 210, 77, 66, 58, 110, 36, 183, 97, 197, 187, 222, 171, 99, 81, 254, 65, 144, 67, 60, 153, 149, 98, 219, 192, 221, 52, 245, 209, 87, 39, 252, 41, 21, 68, 78, 110, 131, 249, 162};
.global .align 16 .b8 __cudart_sin_cos_coeffs[128] = {70, 210, 176, 44, 241, 229, 90, 190, 146, 227, 172, 105, 227, 29, 199, 62, 161, 98, 219, 25, 160, 1, 42, 191, 24, 8, 17, 17, 17, 17, 129, 63, 84, 85, 85, 85, 85, 85, 197, 191, 0, 0, 0, 0, 0, 0, 0, 0, 0, 0, 0, 0, 0, 0, 0, 0, 100, 129, 253, 32, 131, 255, 168, 189, 40, 133, 239, 193, 167, 238, 33, 62, 217, 230, 6, 142, 79, 126, 146, 190, 233, 188, 221, 25, 160, 1, 250, 62, 71, 93, 193, 22, 108, 193, 86, 191, 81, 85, 85, 85, 85, 85, 165, 63, 0, 0, 0, 0, 0, 0, 224, 191, 0, 0, 0, 0, 0, 0, 240, 63};

.visible .entry _ZN3GPU10copyToRealEPdP7double2i(
	.param .u64 .ptr .align 1 _ZN3GPU10copyToRealEPdP7double2i_param_0,
	.param .u64 .ptr .align 1 _ZN3GPU10copyToRealEPdP7double2i_param_1,
	.param .u32 _ZN3GPU10copyToRealEPdP7double2i_param_2
)
{
	.reg .pred 	%p<3>;
	.reg .b32 	%r<11>;
	.reg .b64 	%rd<9>;
	.reg .b64 	%fd<3>;

	ld.param.u64 	%rd3, [_ZN3GPU10copyToRealEPdP7double2i_param_0];
	ld.param.u64 	%rd4, [_ZN3GPU10copyToRealEPdP7double2i_param_1];
	ld.param.u32 	%r6, [_ZN3GPU10copyToRealEPdP7double2i_param_2];
	mov.u32 	%r7, %ctaid.x;
	mov.u32 	%r1, %ntid.x;
	mov.u32 	%r8, %tid.x;
	mad.lo.s32 	%r10, %r7, %r1, %r8;
	setp.ge.s32 	%p1, %r10, %r6;
	@%p1 bra 	$L__BB0_3;
	mov.u32 	%r9, %nctaid.x;
	mul.lo.s32 	%r3, %r1, %r9;
	cvta.to.global.u64 	%rd1, %rd3;
	cvta.to.global.u64 	%rd2, %rd4;
$L__BB0_2:
	mul.wide.s32 	%rd5, %r10, 8;
	add.s64 	%rd6, %rd1, %rd5;
	ld.global.f64 	%fd1, [%rd6];
	mul.wide.s32 	%rd7, %r10, 16;
	add.s64 	%rd8, %rd2, %rd7;
	mov.f64 	%fd2, 0d0000000000000000;
	st.global.v2.f64 	[%rd8], {%fd1, %fd2};
	add.s32 	%r10, %r10, %r3;
	setp.lt.s32 	%p2, %r10, %r6;
	@%p2 bra 	$L__BB0_2;
$L__BB0_3:
	ret;

}
	// .globl	_ZN3GPU12copyToDoubleEPdP7double2i
.visible .entry _ZN3GPU12copyToDoubleEPdP7double2i(
	.param .u64 .ptr .align 1 _ZN3GPU12copyToDoubleEPdP7double2i_param_0,
	.param .u64 .ptr .align 1 _ZN3GPU12copyToDoubleEPdP7double2i_param_1,
	.param .u32 _ZN3GPU12copyToDoubleEPdP7double2i_param_2
)
{
	.reg .pred 	%p<3>;
	.reg .b32 	%r<11>;
	.reg .b64 	%rd<9>;
	.reg .b64 	%fd<2>;

	ld.param.u64 	%rd3, [_ZN3GPU12copyToDoubleEPdP7double2i_param_0];
	ld.param.u64 	%rd4, [_ZN3GPU12copyToDoubleEPdP7double2i_param_1];
	ld.param.u32 	%r6, [_ZN3GPU12copyToDoubleEPdP7double2i_param_2];
	mov.u32 	%r7, %ctaid.x;
	mov.u32 	%r1, %ntid.x;
	mov.u32 	%r8, %tid.x;
	mad.lo.s32 	%r10, %r7, %r1, %r8;
	setp.ge.s32 	%p1, %r10, %r6;
	@%p1 bra 	$L__BB1_3;
	mov.u32 	%r9, %nctaid.x;
	mul.lo.s32 	%r3, %r1, %r9;
	cvta.to.global.u64 	%rd1, %rd4;
	cvta.to.global.u64 	%rd2, %rd3;
$L__BB1_2:
	mul.wide.s32 	%rd5, %r10, 16;
	add.s64 	%rd6, %rd1, %rd5;
	ld.global.f64 	%fd1, [%rd6];
	mul.wide.s32 	%rd7, %r10, 8;
	add.s64 	%rd8, %rd2, %rd7;
	st.global.f64 	[%rd8], %fd1;
	add.s32 	%r10, %r10, %r3;
	setp.lt.s32 	%p2, %r10, %r6;
	@%p2 bra 	$L__BB1_2;
$L__BB1_3:
	ret;

}
	// .globl	_ZN3GPU3revEP7double2Pii
.visible .entry _ZN3GPU3revEP7double2Pii(
	.param .u64 .ptr .align 1 _ZN3GPU3revEP7double2Pii_param_0,
	.param .u64 .ptr .align 1 _ZN3GPU3revEP7double2Pii_param_1,
	.param .u32 _ZN3GPU3revEP7double2Pii_param_2
)
{
	.reg .pred 	%p<4>;
	.reg .b32 	%r<13>;
	.reg .b64 	%rd<13>;
	.reg .b64 	%fd<5>;

	ld.param.u64 	%rd4, [_ZN3GPU3revEP7double2Pii_param_0];
	ld.param.u64 	%rd5, [_ZN3GPU3revEP7double2Pii_param_1];
	ld.param.u32 	%r7, [_ZN3GPU3revEP7double2Pii_param_2];
	mov.u32 	%r8, %ctaid.x;
	mov.u32 	%r1, %ntid.x;
	mov.u32 	%r9, %tid.x;
	mad.lo.s32 	%r12, %r8, %r1, %r9;
	setp.ge.s32 	%p1, %r12, %r7;
	@%p1 bra 	$L__BB2_5;
	cvta.to.global.u64 	%rd1, %rd4;
	mov.u32 	%r10, %nctaid.x;
	mul.lo.s32 	%r3, %r1, %r10;
	cvta.to.global.u64 	%rd2, %rd5;
$L__BB2_2:
	mul.wide.s32 	%rd6, %r12, 4;
	add.s64 	%rd3, %rd2, %rd6;
	ld.global.u32 	%r5, [%rd3];
	setp.le.s32 	%p2, %r5, %r12;
	@%p2 bra 	$L__BB2_4;
	mul.wide.s32 	%rd7, %r12, 16;
	add.s64 	%rd8, %rd1, %rd7;
	ld.global.v2.f64 	{%fd1, %fd2}, [%rd8];
	mul.wide.s32 	%rd9, %r5, 16;
	add.s64 	%rd10, %rd1, %rd9;
	ld.global.v2.f64 	{%fd3, %fd4}, [%rd10];
	st.global.v2.f64 	[%rd8], {%fd3, %fd4};
	ld.global.u32 	%r11, [%rd3];
	mul.wide.s32 	%rd11, %r11, 16;
	add.s64 	%rd12, %rd1, %rd11;
	st.global.v2.f64 	[%rd12], {%fd1, %fd2};
$L__BB2_4:
	add.s32 	%r12, %r12, %r3;
	setp.lt.s32 	%p3, %r12, %r7;
	@%p3 bra 	$L__BB2_2;
$L__BB2_5:
	ret;

}
	// .globl	_ZN3GPU3fftEP7double2ii
.visible .entry _ZN3GPU3fftEP7double2ii(
	.param .u64 .ptr .align 1 _ZN3GPU3fftEP7double2ii_param_0,
	.param .u32 _ZN3GPU3fftEP7double2ii_param_1,
	.param .u32 _ZN3GPU3fftEP7double2ii_param_2
)
{
	.reg .pred 	%p<12>;
	.reg .b32 	%r<36>;
	.reg .b64 	%rd<15>;
	.reg .b64 	%fd<83>;

	ld.param.u64 	%rd2, [_ZN3GPU3fftEP7double2ii_param_0];
	ld.param.u32 	%r15, [_ZN3GPU3fftEP7double2ii_param_1];
	ld.param.u32 	%r16, [_ZN3GPU3fftEP7double2ii_param_2];
	mov.u32 	%r17, %ctaid.x;
	mov.u32 	%r1, %ntid.x;
	mov.u32 	%r18, %tid.x;
	mad.lo.s32 	%r32, %r17, %r1, %r18;
	setp.ge.s32 	%p1, %r32, %r16;
	@%p1 bra 	$L__BB3_14;
	add.s32 	%r3, %r15, -1;
	cvt.rn.f64.s32 	%fd1, %r15;
	mov.u32 	%r19, %nctaid.x;
	mul.lo.s32 	%r4, %r1, %r19;
	cvta.to.global.u64 	%rd1, %rd2;
	mov.u64 	%rd5, __cudart_sin_cos_coeffs;
	mul.wide.s32 	%rd13, %r15, 16;
$L__BB3_2:
	and.b32  	%r20, %r32, %r15;
	setp.ne.s32 	%p2, %r20, 0;
	@%p2 bra 	$L__BB3_13;
	and.b32  	%r21, %r32, %r3;
	cvt.rn.f64.s32 	%fd14, %r21;
	mul.f64 	%fd15, %fd14, 0d400921FB54442D18;
	div.rn.f64 	%fd2, %fd15, %fd1;
	abs.f64 	%fd3, %fd2;
	setp.neu.f64 	%p3, %fd3, 0d7FF0000000000000;
	@%p3 bra 	$L__BB3_5;
	mov.f64 	%fd21, 0d0000000000000000;
	mul.rn.f64 	%fd81, %fd2, %fd21;
	mov.b32 	%r34, 1;
	bra.uni 	$L__BB3_8;
$L__BB3_5:
	mul.f64 	%fd16, %fd2, 0d3FE45F306DC9C883;
	cvt.rni.s32.f64 	%r33, %fd16;
	cvt.rn.f64.s32 	%fd17, %r33;
	fma.rn.f64 	%fd18, %fd17, 0dBFF921FB54442D18, %fd2;
	fma.rn.f64 	%fd19, %fd17, 0dBC91A62633145C00, %fd18;
	fma.rn.f64 	%fd81, %fd17, 0dB97B839A252049C0, %fd19;
	setp.ltu.f64 	%p4, %fd3, 0d41E0000000000000;
	@%p4 bra 	$L__BB3_7;
	{ // callseq 0, 0
	.param .b64 param0;
	st.param.f64 	[param0], %fd2;
	.param .align 16 .b8 retval0[16];
	call.uni (retval0), 
	__internal_trig_reduction_slowpathd, 
	(
	param0
	);
	ld.param.f64 	%fd81, [retval0];
	ld.param.b32 	%r33, [retval0+8];
	} // callseq 0
$L__BB3_7:
	add.s32 	%r34, %r33, 1;
$L__BB3_8:
	setp.neu.f64 	%p5, %fd3, 0d7FF0000000000000;
	shl.b32 	%r24, %r34, 6;
	cvt.u64.u32 	%rd3, %r24;
	and.b64  	%rd4, %rd3, 64;
	add.s64 	%rd6, %rd5, %rd4;
	mul.rn.f64 	%fd22, %fd81, %fd81;
	and.b32  	%r25, %r34, 1;
	setp.eq.b32 	%p6, %r25, 1;
	selp.f64 	%fd23, 0dBDA8FF8320FD8164, 0d3DE5DB65F9785EBA, %p6;
	ld.global.nc.v2.f64 	{%fd24, %fd25}, [%rd6];
	fma.rn.f64 	%fd26, %fd23, %fd22, %fd24;
	fma.rn.f64 	%fd27, %fd26, %fd22, %fd25;
	ld.global.nc.v2.f64 	{%fd28, %fd29}, [%rd6+16];
	fma.rn.f64 	%fd30, %fd27, %fd22, %fd28;
	fma.rn.f64 	%fd31, %fd30, %fd22, %fd29;
	ld.global.nc.v2.f64 	{%fd32, %fd33}, [%rd6+32];
	fma.rn.f64 	%fd34, %fd31, %fd22, %fd32;
	fma.rn.f64 	%fd35, %fd34, %fd22, %fd33;
	fma.rn.f64 	%fd36, %fd35, %fd81, %fd81;
	fma.rn.f64 	%fd37, %fd35, %fd22, 0d3FF0000000000000;
	selp.f64 	%fd38, %fd37, %fd36, %p6;
	and.b32  	%r26, %r34, 2;
	setp.eq.s32 	%p7, %r26, 0;
	mov.f64 	%fd39, 0d0000000000000000;
	sub.f64 	%fd40, %fd39, %fd38;
	selp.f64 	%fd9, %fd38, %fd40, %p7;
	@%p5 bra 	$L__BB3_10;
	mov.f64 	%fd46, 0d0000000000000000;
	mul.rn.f64 	%fd82, %fd2, %fd46;
	mov.b32 	%r35, 0;
	bra.uni 	$L__BB3_12;
$L__BB3_10:
	mul.f64 	%fd41, %fd2, 0d3FE45F306DC9C883;
	cvt.rni.s32.f64 	%r35, %fd41;
	cvt.rn.f64.s32 	%fd42, %r35;
	fma.rn.f64 	%fd43, %fd42, 0dBFF921FB54442D18, %fd2;
	fma.rn.f64 	%fd44, %fd42, 0dBC91A62633145C00, %fd43;
	fma.rn.f64 	%fd82, %fd42, 0dB97B839A252049C0, %fd44;
	setp.ltu.f64 	%p8, %fd3, 0d41E0000000000000;
	@%p8 bra 	$L__BB3_12;
	{ // callseq 1, 0
	.param .b64 param0;
	st.param.f64 	[param0], %fd2;
	.param .align 16 .b8 retval0[16];
	call.uni (retval0), 
	__internal_trig_reduction_slowpathd, 
	(
	param0
	);
	ld.param.f64 	%fd82, [retval0];
	ld.param.b32 	%r35, [retval0+8];
	} // callseq 1
$L__BB3_12:
	shl.b32 	%r29, %r35, 6;
	cvt.u64.u32 	%rd7, %r29;
	and.b64  	%rd8, %rd7, 64;
	add.s64 	%rd10, %rd5, %rd8;
	mul.rn.f64 	%fd47, %fd82, %fd82;
	and.b32  	%r30, %r35, 1;
	setp.eq.b32 	%p9, %r30, 1;
	selp.f64 	%fd48, 0dBDA8FF8320FD8164, 0d3DE5DB65F9785EBA, %p9;
	ld.global.nc.v2.f64 	{%fd49, %fd50}, [%rd10];
	fma.rn.f64 	%fd51, %fd48, %fd47, %fd49;
	fma.rn.f64 	%fd52, %fd51, %fd47, %fd50;
	ld.global.nc.v2.f64 	{%fd53, %fd54}, [%rd10+16];
	fma.rn.f64 	%fd55, %fd52, %fd47, %fd53;
	fma.rn.f64 	%fd56, %fd55, %fd47, %fd54;
	ld.global.nc.v2.f64 	{%fd57, %fd58}, [%rd10+32];
	fma.rn.f64 	%fd59, %fd56, %fd47, %fd57;
	fma.rn.f64 	%fd60, %fd59, %fd47, %fd58;
	fma.rn.f64 	%fd61, %fd60, %fd82, %fd82;
	fma.rn.f64 	%fd62, %fd60, %fd47, 0d3FF0000000000000;
	selp.f64 	%fd63, %fd62, %fd61, %p9;
	and.b32  	%r31, %r35, 2;
	setp.eq.s32 	%p10, %r31, 0;
	mov.f64 	%fd64, 0d0000000000000000;
	sub.f64 	%fd65, %fd64, %fd63;
	selp.f64 	%fd66, %fd63, %fd65, %p10;
	mul.wide.s32 	%rd11, %r32, 16;
	add.s64 	%rd12, %rd1, %rd11;
	ld.global.v2.f64 	{%fd67, %fd68}, [%rd12];
	add.s64 	%rd14, %rd12, %rd13;
	ld.global.v2.f64 	{%fd69, %fd70}, [%rd14];
	mul.f64 	%fd71, %fd9, %fd69;
	mul.f64 	%fd72, %fd70, %fd66;
	sub.f64 	%fd73, %fd71, %fd72;
	mul.f64 	%fd74, %fd69, %fd66;
	fma.rn.f64 	%fd75, %fd9, %fd70, %fd74;
	add.f64 	%fd76, %fd67, %fd73;
	add.f64 	%fd77, %fd68, %fd75;
	st.global.v2.f64 	[%rd12], {%fd76, %fd77};
	sub.f64 	%fd78, %fd67, %fd73;
	sub.f64 	%fd79, %fd68, %fd75;
	st.global.v2.f64 	[%rd14], {%fd78, %fd79};
$L__BB3_13:
	add.s32 	%r32, %r32, %r4;
	setp.lt.s32 	%p11, %r32, %r16;
	@%p11 bra 	$L__BB3_2;
$L__BB3_14:
	ret;

}
.func  (.param .align 16 .b8 func_retval0[16]) __internal_trig_reduction_slowpathd(
	.param .b64 __internal_trig_reduction_slowpathd_param_0
)
{
	.local .align 8 .b8 	__local_depot4[40];
	.reg .b64 	%SP;
	.reg .b64 	%SPL;
	.reg .pred 	%p<10>;
	.reg .b32 	%r<47>;
	.reg .b64 	%rd<74>;
	.reg .b64 	%fd<5>;

	mov.u64 	%SPL, __local_depot4;
	ld.param.f64 	%fd4, [__internal_trig_reduction_slowpathd_param_0];
	add.u64 	%rd1, %SPL, 0;
	{
	.reg .b32 %temp; 
	mov.b64 	{%temp, %r1}, %fd4;
	}
	shr.u32 	%r2, %r1, 20;
	and.b32  	%r3, %r2, 2047;
	setp.eq.s32 	%p1, %r3, 2047;
	mov.b32 	%r46, 0;
	@%p1 bra 	$L__BB4_9;
	add.s32 	%r20, %r3, -1024;
	mov.b64 	%rd20, %fd4;
	shl.b64 	%rd2, %rd20, 11;
	shr.u32 	%r4, %r20, 6;
	sub.s32 	%r45, 15, %r4;
	sub.s32 	%r21, 19, %r4;
	setp.lt.u32 	%p2, %r20, 128;
	selp.b32 	%r6, 18, %r21, %p2;
	setp.ge.s32 	%p3, %r45, %r6;
	mov.b64 	%rd70, 0;
	@%p3 bra 	$L__BB4_4;
	add.s32 	%r23, %r6, %r4;
	neg.s32 	%r43, %r23;
	or.b64  	%rd3, %rd2, -9223372036854775808;
	mov.b64 	%rd70, 0;
	mov.b32 	%r42, 0;
	mov.u64 	%rd25, __cudart_i2opi_d;
	mov.u32 	%r44, %r45;
$L__BB4_3:
	.pragma "nounroll";
	mul.wide.s32 	%rd22, %r42, 8;
	add.s64 	%rd23, %rd1, %rd22;
	mul.wide.s32 	%rd24, %r44, 8;
	add.s64 	%rd26, %rd25, %rd24;
	ld.global.nc.u64 	%rd27, [%rd26];
	{
	.reg .u32 %r0, %r1, %r2, %r3, %alo, %ahi, %blo, %bhi, %clo, %chi;
	mov.b64 	{%alo,%ahi}, %rd27;
	mov.b64 	{%blo,%bhi}, %rd3;
	mov.b64 	{%clo,%chi}, %rd70;
	mad.lo.cc.u32 	%r0, %alo, %blo, %clo;
	madc.hi.cc.u32 	%r1, %alo, %blo, %chi;
	madc.hi.u32 	%r2, %alo, %bhi, 0;
	mad.lo.cc.u32 	%r1, %alo, %bhi, %r1;
	madc.hi.cc.u32 	%r2, %ahi, %blo, %r2;
	madc.hi.u32 	%r3, %ahi, %bhi, 0;
	mad.lo.cc.u32 	%r1, %ahi, %blo, %r1;
	madc.lo.cc.u32 	%r2, %ahi, %bhi, %r2;
	addc.u32 	%r3, %r3, 0;
	mov.b64 	%rd28, {%r0,%r1};
	mov.b64 	%rd70, {%r2,%r3};
	}
	st.local.u64 	[%rd23], %rd28;
	add.s32 	%r44, %r44, 1;
	add.s32 	%r43, %r43, 1;
	add.s32 	%r42, %r42, 1;
	setp.ne.s32 	%p4, %r43, -15;
	mov.u32 	%r45, %r6;
	@%p4 bra 	$L__BB4_3;
$L__BB4_4:
	cvt.s64.s32 	%rd29, %r45;
	cvt.u64.u32 	%rd30, %r4;
	add.s64 	%rd31, %rd30, %rd29;
	shl.b64 	%rd32, %rd31, 3;
	add.s64 	%rd33, %rd1, %rd32;
	st.local.u64 	[%rd33+-120], %rd70;
	and.b32  	%r15, %r2, 63;
	ld.local.u64 	%rd72, [%rd1+16];
	ld.local.u64 	%rd71, [%rd1+24];
	setp.eq.s32 	%p5, %r15, 0;
	@%p5 bra 	$L__BB4_6;
	shl.b64 	%rd34, %rd71, %r15;
	shr.u64 	%rd35, %rd72, 1;
	xor.b32  	%r24, %r15, 63;
	shr.u64 	%rd36, %rd35, %r24;
	or.b64  	%rd71, %rd34, %rd36;
	ld.local.u64 	%rd37, [%rd1+8];
	shl.b64 	%rd38, %rd72, %r15;
	shr.u64 	%rd39, %rd37, 1;
	shr.u64 	%rd40, %rd39, %r24;
	or.b64  	%rd72, %rd38, %rd40;
$L__BB4_6:
	and.b32  	%r25, %r1, -2147483648;
	shr.u64 	%rd41, %rd71, 62;
	cvt.u32.u64 	%r26, %rd41;
	mov.b64 	{%r27, %r28}, %rd71;
	mov.b64 	{%r29, %r30}, %rd72;
	shf.l.wrap.b32 	%r31, %r30, %r27, 2;
	shf.l.wrap.b32 	%r32, %r27, %r28, 2;
	mov.b64 	%rd42, {%r31, %r32};
	shl.b64 	%rd43, %rd72, 2;
	shr.u64 	%rd44, %rd42, 63;
	cvt.u32.u64 	%r33, %rd44;
	add.s32 	%r34, %r33, %r26;
	setp.eq.s32 	%p6, %r25, 0;
	neg.s32 	%r35, %r34;
	selp.b32 	%r46, %r34, %r35, %p6;
	setp.gt.s64 	%p7, %rd42, -1;
	mov.b64 	%rd45, 0;
	{
	.reg .u32 %r0, %r1, %r2, %r3, %a0, %a1, %a2, %a3, %b0, %b1, %b2, %b3;
	mov.b64 	{%a0,%a1}, %rd45;
	mov.b64 	{%a2,%a3}, %rd45;
	mov.b64 	{%b0,%b1}, %rd43;
	mov.b64 	{%b2,%b3}, %rd42;
	sub.cc.u32 	%r0, %a0, %b0;
	subc.cc.u32 	%r1, %a1, %b1;
	subc.cc.u32 	%r2, %a2, %b2;
	subc.u32 	%r3, %a3, %b3;
	mov.b64 	%rd46, {%r0,%r1};
	mov.b64 	%rd47, {%r2,%r3};
	}
	xor.b32  	%r36, %r25, -2147483648;
	selp.b64 	%rd73, %rd42, %rd47, %p7;
	selp.b64 	%rd14, %rd43, %rd46, %p7;
	selp.b32 	%r17, %r25, %r36, %p7;
	clz.b64 	%r37, %rd73;
	cvt.u64.u32 	%rd15, %r37;
	setp.eq.s32 	%p8, %r37, 0;
	@%p8 bra 	$L__BB4_8;
	cvt.u32.u64 	%r38, %rd15;
	and.b32  	%r39, %r38, 63;
	shl.b64 	%rd48, %rd73, %r39;
	shr.u64 	%rd49, %rd14, 1;
	not.b32 	%r40, %r38;
	and.b32  	%r41, %r40, 63;
	shr.u64 	%rd50, %rd49, %r41;
	or.b64  	%rd73, %rd48, %rd50;
$L__BB4_8:
	mov.b64 	%rd51, -3958705157555305931;
	{
	.reg .u32 %r0, %r1, %r2, %r3, %alo, %ahi, %blo, %bhi;
	mov.b64 	{%alo,%ahi}, %rd73;
	mov.b64 	{%blo,%bhi}, %rd51;
	mul.lo.u32 	%r0, %alo, %blo;
	mul.hi.u32 	%r1, %alo, %blo;
	mad.lo.cc.u32 	%r1, %alo, %bhi, %r1;
	madc.hi.u32 	%r2, %alo, %bhi, 0;
	mad.lo.cc.u32 	%r1, %ahi, %blo, %r1;
	madc.hi.cc.u32 	%r2, %ahi, %blo, %r2;
	madc.hi.u32 	%r3, %ahi, %bhi, 0;
	mad.lo.cc.u32 	%r2, %ahi, %bhi, %r2;
	addc.u32 	%r3, %r3, 0;
	mov.b64 	%rd52, {%r0,%r1};
	mov.b64 	%rd53, {%r2,%r3};
	}
	setp.gt.s64 	%p9, %rd53, 0;
	{
	.reg .u32 %r0, %r1, %r2, %r3, %a0, %a1, %a2, %a3, %b0, %b1, %b2, %b3;
	mov.b64 	{%a0,%a1}, %rd52;
	mov.b64 	{%a2,%a3}, %rd53;
	mov.b64 	{%b0,%b1}, %rd52;
	mov.b64 	{%b2,%b3}, %rd53;
	add.cc.u32 	%r0, %a0, %b0;
	addc.cc.u32 	%r1, %a1, %b1;
	addc.cc.u32 	%r2, %a2, %b2;
	addc.u32 	%r3, %a3, %b3;
	mov.b64 	%rd54, {%r0,%r1};
	mov.b64 	%rd55, {%r2,%r3};
	}
	selp.b64 	%rd56, %rd55, %rd53, %p9;
	selp.s64 	%rd57, -1, 0, %p9;
	sub.s64 	%rd58, %rd57, %rd15;
	cvt.u64.u32 	%rd59, %r17;
	shl.b64 	%rd60, %rd59, 32;
	add.s64 	%rd61, %rd56, 1;
	shr.u64 	%rd62, %rd61, 10;
	add.s64 	%rd63, %rd62, 1;
	shr.u64 	%rd64, %rd63, 1;
	shl.b64 	%rd65, %rd58, 52;
	add.s64 	%rd66, %rd65, %rd64;
	add.s64 	%rd67, %rd66, 4602678819172646912;
	or.b64  	%rd68, %rd67, %rd60;
	mov.b64 	%fd4, %rd68;
$L__BB4_9:
	st.param.f64 	[func_retval0], %fd4;
	st.param.b32 	[func_retval0+8], %r46;
	ret;

}


// ===== COMPILED SASS (sm_100) =====

	.target	sm_100

	.elftype	@"ET_EXEC"


//--------------------- .note.nv.tkinfo           --------------------------
	.section	.note.nv.tkinfo,"",@"SHT_NOTE"
	.sectionflags	@"SHF_NOTE_NV_TKINFO"
	.tkinfo
        /*0018*/ 	.word	0x00000002
        /*0030*/ 	.string	""
        /*0030*/ 	.string	"ptxas"
        /*0030*/ 	.string	"Cuda compilation tools, release 13.0, V13.0.88"
        /*0030*/ 	.string	"Build cuda_13.0.r13.0/compiler.36424714_0"
        /*0030*/ 	.string	"-arch sm_100 -m 64 "



//--------------------- .note.nv.cuinfo           --------------------------
	.section	.note.nv.cuinfo,"",@"SHT_NOTE"
	.sectionflags	@"SHF_NOTE_NV_CUINFO"
        /*0018*/ 	.short	0x0002
        /*001a*/ 	.short	0x0064
        /*001c*/ 	.short	0x0082
	.zero		2


//--------------------- .nv.info                  --------------------------
	.section	.nv.info,"",@"SHT_CUDA_INFO"
	.align	4


	//----- nvinfo : EIATTR_REGCOUNT
	.align		4
        /*0000*/ 	.byte	0x04, 0x2f
        /*0002*/ 	.short	(.L_3 - .L_2)
	.align		4
.L_2:
        /*0004*/ 	.word	index@(_ZN3GPU10copyToRealEPdP7double2i)
        /*0008*/ 	.word	0x00000012


	//----- nvinfo : EIATTR_FRAME_SIZE
	.align		4
.L_3:
        /*000c*/ 	.byte	0x04, 0x11
        /*000e*/ 	.short	(.L_5 - .L_4)
	.align		4
.L_4:
        /*0010*/ 	.word	index@(_ZN3GPU10copyToRealEPdP7double2i)
        /*0014*/ 	.word	0x00000000


	//----- nvinfo : EIATTR_REGCOUNT
	.align		4
.L_5:
        /*0018*/ 	.byte	0x04, 0x2f
        /*001a*/ 	.short	(.L_7 - .L_6)
	.align		4
.L_6:
        /*001c*/ 	.word	index@(_ZN3GPU12copyToDoubleEPdP7double2i)
        /*0020*/ 	.word	0x0000000e


	//----- nvinfo : EIATTR_FRAME_SIZE
	.align		4
.L_7:
        /*0024*/ 	.byte	0x04, 0x11
        /*0026*/ 	.short	(.L_9 - .L_8)
	.align		4
.L_8:
        /*0028*/ 	.word	index@(_ZN3GPU12copyToDoubleEPdP7double2i)
        /*002c*/ 	.word	0x00000000


	//----- nvinfo : EIATTR_REGCOUNT
	.align		4
.L_9:
        /*0030*/ 	.byte	0x04, 0x2f
        /*0032*/ 	.short	(.L_11 - .L_10)
	.align		4
.L_10:
        /*0034*/ 	.word	index@(_ZN3GPU3revEP7double2Pii)
        /*0038*/ 	.word	0x00000018


	//----- nvinfo : EIATTR_FRAME_SIZE
	.align		4
.L_11:
        /*003c*/ 	.byte	0x04, 0x11
        /*003e*/ 	.short	(.L_13 - .L_12)
	.align		4
.L_12:
        /*0040*/ 	.word	index@(_ZN3GPU3revEP7double2Pii)
        /*0044*/ 	.word	0x00000000


	//----- nvinfo : EIATTR_REGCOUNT
	.align		4
.L_13:
        /*0048*/ 	.byte	0x04, 0x2f
        /*004a*/ 	.short	(.L_15 - .L_14)
	.align		4
.L_14:
        /*004c*/ 	.word	index@(_ZN3GPU3fftEP7double2ii)
        /*0050*/ 	.word	0x00000020


	//----- nvinfo : EIATTR_FRAME_SIZE
	.align		4
.L_15:
        /*0054*/ 	.byte	0x04, 0x11
        /*0056*/ 	.short	(.L_17 - .L_16)
	.align		4
.L_16:
        /*0058*/ 	.word	index@($_ZN3GPU3fftEP7double2ii$__internal_trig_reduction_slowpathd)
        /*005c*/ 	.word	0x00000028


	//----- nvinfo : EIATTR_FRAME_SIZE
	.align		4
.L_17:
        /*0060*/ 	.byte	0x04, 0x11
        /*0062*/ 	.short	(.L_19 - .L_18)
	.align		4
.L_18:
        /*0064*/ 	.word	index@($__internal_0_$__cuda_sm20_div_rn_f64_full)
        /*0068*/ 	.word	0x00000028


	//----- nvinfo : EIATTR_FRAME_SIZE
	.align		4
.L_19:
        /*006c*/ 	.byte	0x04, 0x11
        /*006e*/ 	.short	(.L_21 - .L_20)
	.align		4
.L_20:
        /*0070*/ 	.word	index@(_ZN3GPU3fftEP7double2ii)
        /*0074*/ 	.word	0x00000028


	//----- nvinfo : EIATTR_MIN_STACK_SIZE
	.align		4
.L_21:
        /*0078*/ 	.byte	0x04, 0x12
        /*007a*/ 	.short	(.L_23 - .L_22)
	.align		4
.L_22:
        /*007c*/ 	.word	index@(_ZN3GPU3fftEP7double2ii)
        /*0080*/ 	.word	0x00000028


	//----- nvinfo : EIATTR_MIN_STACK_SIZE
	.align		4
.L_23:
        /*0084*/ 	.byte	0x04, 0x12
        /*0086*/ 	.short	(.L_25 - .L_24)
	.align		4
.L_24:
        /*0088*/ 	.word	index@(_ZN3GPU3revEP7double2Pii)
        /*008c*/ 	.word	0x00000000


	//----- nvinfo : EIATTR_MIN_STACK_SIZE
	.align		4
.L_25:
        /*0090*/ 	.byte	0x04, 0x12
        /*0092*/ 	.short	(.L_27 - .L_26)
	.align		4
.L_26:
        /*0094*/ 	.word	index@(_ZN3GPU12copyToDoubleEPdP7double2i)
        /*0098*/ 	.word	0x00000000


	//----- nvinfo : EIATTR_MIN_STACK_SIZE
	.align		4
.L_27:
        /*009c*/ 	.byte	0x04, 0x12
        /*009e*/ 	.short	(.L_29 - .L_28)
	.align		4
.L_28:
        /*00a0*/ 	.word	index@(_ZN3GPU10copyToRealEPdP7double2i)
        /*00a4*/ 	.word	0x00000000
.L_29:


//--------------------- .nv.compat                --------------------------
	.section	.nv.compat,"",@"SHT_CUDA_COMPAT_INFO"
	.align	4
        /*0000*/ 	.byte	0x02, 0x09, 0x00, 0x00, 0x02, 0x02, 0x01, 0x00, 0x02, 0x05, 0x05, 0x00, 0x03, 0x07, 0x01, 0x01
        /*0010*/ 	.byte	0x02, 0x03, 0x00, 0x00, 0x02, 0x06, 0x01, 0x00, 0x04, 0x0b, 0x08, 0x00, 0x01, 0x00, 0x00, 0x00
        /*0020*/ 	.byte	0x00, 0x00, 0x00, 0x00


//--------------------- .nv.info._ZN3GPU3fftEP7double2ii --------------------------
	.section	.nv.info._ZN3GPU3fftEP7double2ii,"",@"SHT_CUDA_INFO"
	.sectionflags	@""
	.align	4


	//----- nvinfo : EIATTR_CUDA_API_VERSION
	.align		4
        /*0000*/ 	.byte	0x04, 0x37
        /*0002*/ 	.short	(.L_31 - .L_30)
.L_30:
        /*0004*/ 	.word	0x00000082


	//----- nvinfo : EIATTR_KPARAM_INFO
	.align		4
.L_31:
        /*0008*/ 	.byte	0x04, 0x17
        /*000a*/ 	.short	(.L_33 - .L_32)
.L_32:
        /*000c*/ 	.word	0x00000000
        /*0010*/ 	.short	0x0002
        /*0012*/ 	.short	0x000c
        /*0014*/ 	.byte	0x00, 0xf0, 0x11, 0x00


	//----- nvinfo : EIATTR_KPARAM_INFO
	.align		4
.L_33:
        /*0018*/ 	.byte	0x04, 0x17
        /*001a*/ 	.short	(.L_35 - .L_34)
.L_34:
        /*001c*/ 	.word	0x00000000
        /*0020*/ 	.short	0x0001
        /*0022*/ 	.short	0x0008
        /*0024*/ 	.byte	0x00, 0xf0, 0x11, 0x00


	//----- nvinfo : EIATTR_KPARAM_INFO
	.align		4
.L_35:
        /*0028*/ 	.byte	0x04, 0x17
        /*002a*/ 	.short	(.L_37 - .L_36)
.L_36:
        /*002c*/ 	.word	0x00000000
        /*0030*/ 	.short	0x0000
        /*0032*/ 	.short	0x0000
        /*0034*/ 	.byte	0x00, 0xf5, 0x21, 0x00


	//----- nvinfo : EIATTR_SPARSE_MMA_MASK
	.align		4
.L_37:
        /*0038*/ 	.byte	0x03, 0x50
        /*003a*/ 	.short	0x0000


	//----- nvinfo : EIATTR_MAXREG_COUNT
	.align		4
        /*003c*/ 	.byte	0x03, 0x1b
        /*003e*/ 	.short	0x00ff


	//----- nvinfo : EIATTR_MERCURY_ISA_VERSION
	.align		4
        /*0040*/ 	.byte	0x03, 0x5f
        /*0042*/ 	.short	0x0101


	//----- nvinfo : EIATTR_VRC_CTA_INIT_COUNT
	.align		4
        /*0044*/ 	.byte	0x02, 0x4a
	.zero		1
	.zero		1


	//----- nvinfo : EIATTR_EXIT_INSTR_OFFSETS
	.align		4
        /*0048*/ 	.byte	0x04, 0x1c
        /*004a*/ 	.short	(.L_39 - .L_38)


	//   ....[0]....
.L_38:
        /*004c*/ 	.word	0x00000080


	//   ....[1]....
        /*0050*/ 	.word	0x00000b40


	//----- nvinfo : EIATTR_CRS_STACK_SIZE
	.align		4
.L_39:
        /*0054*/ 	.byte	0x04, 0x1e
        /*0056*/ 	.short	(.L_41 - .L_40)
.L_40:
        /*0058*/ 	.word	0x00000000


	//----- nvinfo : EIATTR_CBANK_PARAM_SIZE
	.align		4
.L_41:
        /*005c*/ 	.byte	0x03, 0x19
        /*005e*/ 	.short	0x0010


	//----- nvinfo : EIATTR_PARAM_CBANK
	.align		4
        /*0060*/ 	.byte	0x04, 0x0a
        /*0062*/ 	.short	(.L_43 - .L_42)
	.align		4
.L_42:
        /*0064*/ 	.word	index@(.nv.constant0._ZN3GPU3fftEP7double2ii)
        /*0068*/ 	.short	0x0380
        /*006a*/ 	.short	0x0010


	//----- nvinfo : EIATTR_SW_WAR
	.align		4
.L_43:
        /*006c*/ 	.byte	0x04, 0x36
        /*006e*/ 	.short	(.L_45 - .L_44)
.L_44:
        /*0070*/ 	.word	0x00000008
.L_45:


//--------------------- .nv.info._ZN3GPU3revEP7double2Pii --------------------------
	.section	.nv.info._ZN3GPU3revEP7double2Pii,"",@"SHT_CUDA_INFO"
	.sectionflags	@""
	.align	4


	//----- nvinfo : EIATTR_CUDA_API_VERSION
	.align		4
        /*0000*/ 	.byte	0x04, 0x37
        /*0002*/ 	.short	(.L_47 - .L_46)
.L_46:
        /*0004*/ 	.word	0x00000082


	//----- nvinfo : EIATTR_KPARAM_INFO
	.align		4
.L_47:
        /*0008*/ 	.byte	0x04, 0x17
        /*000a*/ 	.short	(.L_49 - .L_48)
.L_48:
        /*000c*/ 	.word	0x00000000
        /*0010*/ 	.short	0x0002
        /*0012*/ 	.short	0x0010
        /*0014*/ 	.byte	0x00, 0xf0, 0x11, 0x00


	//----- nvinfo : EIATTR_KPARAM_INFO
	.align		4
.L_49:
        /*0018*/ 	.byte	0x04, 0x17
        /*001a*/ 	.short	(.L_51 - .L_50)
.L_50:
        /*001c*/ 	.word	0x00000000
        /*0020*/ 	.short	0x0001
        /*0022*/ 	.short	0x0008
        /*0024*/ 	.byte	0x00, 0xf5, 0x21, 0x00


	//----- nvinfo : EIATTR_KPARAM_INFO
	.align		4
.L_51:
        /*0028*/ 	.byte	0x04, 0x17
        /*002a*/ 	.short	(.L_53 - .L_52)
.L_52:
        /*002c*/ 	.word	0x00000000
        /*0030*/ 	.short	0x0000
        /*0032*/ 	.short	0x0000
        /*0034*/ 	.byte	0x00, 0xf5, 0x21, 0x00


	//----- nvinfo : EIATTR_SPARSE_MMA_MASK
	.align		4
.L_53:
        /*0038*/ 	.byte	0x03, 0x50
        /*003a*/ 	.short	0x0000


	//----- nvinfo : EIATTR_MAXREG_COUNT
	.align		4
        /*003c*/ 	.byte	0x03, 0x1b
        /*003e*/ 	.short	0x00ff


	//----- nvinfo : EIATTR_MERCURY_ISA_VERSION
	.align		4
        /*0040*/ 	.byte	0x03, 0x5f
        /*0042*/ 	.short	0x0101


	//----- nvinfo : EIATTR_VRC_CTA_INIT_COUNT
	.align		4
        /*0044*/ 	.byte	0x02, 0x4a
	.zero		1
	.zero		1


	//----- nvinfo : EIATTR_EXIT_INSTR_OFFSETS
	.align		4
        /*0048*/ 	.byte	0x04, 0x1c
        /*004a*/ 	.short	(.L_55 - .L_54)


	//   ....[0]....
.L_54:
        /*004c*/ 	.word	0x00000070


	//   ....[1]....
        /*0050*/ 	.word	0x000001f0


	//----- nvinfo : EIATTR_CRS_STACK_SIZE
	.align		4
.L_55:
        /*0054*/ 	.byte	0x04, 0x1e
        /*0056*/ 	.short	(.L_57 - .L_56)
.L_56:
        /*0058*/ 	.word	0x00000000


	//----- nvinfo : EIATTR_CBANK_PARAM_SIZE
	.align		4
.L_57:
        /*005c*/ 	.byte	0x03, 0x19
        /*005e*/ 	.short	0x0014


	//----- nvinfo : EIATTR_PARAM_CBANK
	.align		4
        /*0060*/ 	.byte	0x04, 0x0a
        /*0062*/ 	.short	(.L_59 - .L_58)
	.align		4
.L_58:
        /*0064*/ 	.word	index@(.nv.constant0._ZN3GPU3revEP7double2Pii)
        /*0068*/ 	.short	0x0380
        /*006a*/ 	.short	0x0014


	//----- nvinfo : EIATTR_SW_WAR
	.align		4
.L_59:
        /*006c*/ 	.byte	0x04, 0x36
        /*006e*/ 	.short	(.L_61 - .L_60)
.L_60:
        /*0070*/ 	.word	0x00000008
.L_61:


//--------------------- .nv.info._ZN3GPU12copyToDoubleEPdP7double2i --------------------------
	.section	.nv.info._ZN3GPU12copyToDoubleEPdP7double2i,"",@"SHT_CUDA_INFO"
	.sectionflags	@""
	.align	4


	//----- nvinfo : EIATTR_CUDA_API_VERSION
	.align		4
        /*0000*/ 	.byte	0x04, 0x37
        /*0002*/ 	.short	(.L_63 - .L_62)
.L_62:
        /*0004*/ 	.word	0x00000082


	//----- nvinfo : EIATTR_KPARAM_INFO
	.align		4
.L_63:
        /*0008*/ 	.byte	0x04, 0x17
        /*000a*/ 	.short	(.L_65 - .L_64)
.L_64:
        /*000c*/ 	.word	0x00000000
        /*0010*/ 	.short	0x0002
        /*0012*/ 	.short	0x0010
        /*0014*/ 	.byte	0x00, 0xf0, 0x11, 0x00


	//----- nvinfo : EIATTR_KPARAM_INFO
	.align		4
.L_65:
        /*0018*/ 	.byte	0x04, 0x17
        /*001a*/ 	.short	(.L_67 - .L_66)
.L_66:
        /*001c*/ 	.word	0x00000000
        /*0020*/ 	.short	0x0001
        /*0022*/ 	.short	0x0008
        /*0024*/ 	.byte	0x00, 0xf5, 0x21, 0x00


	//----- nvinfo : EIATTR_KPARAM_INFO
	.align		4
.L_67:
        /*0028*/ 	.byte	0x04, 0x17
        /*002a*/ 	.short	(.L_69 - .L_68)
.L_68:
        /*002c*/ 	.word	0x00000000
        /*0030*/ 	.short	0x0000
        /*0032*/ 	.short	0x0000
        /*0034*/ 	.byte	0x00, 0xf5, 0x21, 0x00


	//----- nvinfo : EIATTR_SPARSE_MMA_MASK
	.align		4
.L_69:
        /*0038*/ 	.byte	0x03, 0x50
        /*003a*/ 	.short	0x0000


	//----- nvinfo : EIATTR_MAXREG_COUNT
	.align		4
        /*003c*/ 	.byte	0x03, 0x1b
        /*003e*/ 	.short	0x00ff


	//----- nvinfo : EIATTR_MERCURY_ISA_VERSION
	.align		4
        /*0040*/ 	.byte	0x03, 0x5f
        /*0042*/ 	.short	0x0101


	//----- nvinfo : EIATTR_VRC_CTA_INIT_COUNT
	.align		4
        /*0044*/ 	.byte	0x02, 0x4a
	.zero		1
	.zero		1


	//----- nvinfo : EIATTR_EXIT_INSTR_OFFSETS
	.align		4
        /*0048*/ 	.byte	0x04, 0x1c
        /*004a*/ 	.short	(.L_71 - .L_70)


	//   ....[0]....
.L_70:
        /*004c*/ 	.word	0x00000070


	//   ....[1]....
        /*0050*/ 	.word	0x00000140


	//----- nvinfo : EIATTR_CRS_STACK_SIZE
	.align		4
.L_71:
        /*0054*/ 	.byte	0x04, 0x1e
        /*0056*/ 	.short	(.L_73 - .L_72)
.L_72:
        /*0058*/ 	.word	0x00000000


	//----- nvinfo : EIATTR_CBANK_PARAM_SIZE
	.align		4
.L_73:
        /*005c*/ 	.byte	0x03, 0x19
        /*005e*/ 	.short	0x0014


	//----- nvinfo : EIATTR_PARAM_CBANK
	.align		4
        /*0060*/ 	.byte	0x04, 0x0a
        /*0062*/ 	.short	(.L_75 - .L_74)
	.align		4
.L_74:
        /*0064*/ 	.word	index@(.nv.constant0._ZN3GPU12copyToDoubleEPdP7double2i)
        /*0068*/ 	.short	0x0380
        /*006a*/ 	.short	0x0014


	//----- nvinfo : EIATTR_SW_WAR
	.align		4
.L_75:
        /*006c*/ 	.byte	0x04, 0x36
        /*006e*/ 	.short	(.L_77 - .L_76)
.L_76:
        /*0070*/ 	.word	0x00000008
.L_77:


//--------------------- .nv.info._ZN3GPU10copyToRealEPdP7double2i --------------------------
	.section	.nv.info._ZN3GPU10copyToRealEPdP7double2i,"",@"SHT_CUDA_INFO"
	.sectionflags	@""
	.align	4


	//----- nvinfo : EIATTR_CUDA_API_VERSION
	.align		4
        /*0000*/ 	.byte	0x04, 0x37
        /*0002*/ 	.short	(.L_79 - .L_78)
.L_78:
        /*0004*/ 	.word	0x00000082


	//----- nvinfo : EIATTR_KPARAM_INFO
	.align		4
.L_79:
        /*0008*/ 	.byte	0x04, 0x17
        /*000a*/ 	.short	(.L_81 - .L_80)
.L_80:
        /*000c*/ 	.word	0x00000000
        /*0010*/ 	.short	0x0002
        /*0012*/ 	.short	0x0010
        /*0014*/ 	.byte	0x00, 0xf0, 0x11, 0x00


	//----- nvinfo : EIATTR_KPARAM_INFO
	.align		4
.L_81:
        /*0018*/ 	.byte	0x04, 0x17
        /*001a*/ 	.short	(.L_83 - .L_82)
.L_82:
        /*001c*/ 	.word	0x00000000
        /*0020*/ 	.short	0x0001
        /*0022*/ 	.short	0x0008
        /*0024*/ 	.byte	0x00, 0xf5, 0x21, 0x00


	//----- nvinfo : EIATTR_KPARAM_INFO
	.align		4
.L_83:
        /*0028*/ 	.byte	0x04, 0x17
        /*002a*/ 	.short	(.L_85 - .L_84)
.L_84:
        /*002c*/ 	.word	0x00000000
        /*0030*/ 	.short	0x0000
        /*0032*/ 	.short	0x0000
        /*0034*/ 	.byte	0x00, 0xf5, 0x21, 0x00


	//----- nvinfo : EIATTR_SPARSE_MMA_MASK
	.align		4
.L_85:
        /*0038*/ 	.byte	0x03, 0x50
        /*003a*/ 	.short	0x0000


	//----- nvinfo : EIATTR_MAXREG_COUNT
	.align		4
        /*003c*/ 	.byte	0x03, 0x1b
        /*003e*/ 	.short	0x00ff


	//----- nvinfo : EIATTR_MERCURY_ISA_VERSION
	.align		4
        /*0040*/ 	.byte	0x03, 0x5f
        /*0042*/ 	.short	0x0101


	//----- nvinfo : EIATTR_VRC_CTA_INIT_COUNT
	.align		4
        /*0044*/ 	.byte	0x02, 0x4a
	.zero		1
	.zero		1


	//----- nvinfo : EIATTR_EXIT_INSTR_OFFSETS
	.align		4
        /*0048*/ 	.byte	0x04, 0x1c
        /*004a*/ 	.short	(.L_87 - .L_86)


	//   ....[0]....
.L_86:
        /*004c*/ 	.word	0x00000070


	//   ....[1]....
        /*0050*/ 	.word	0x00000150


	//----- nvinfo : EIATTR_CRS_STACK_SIZE
	.align		4
.L_87:
        /*0054*/ 	.byte	0x04, 0x1e
        /*0056*/ 	.short	(.L_89 - .L_88)
.L_88:
        /*0058*/ 	.word	0x00000000


	//----- nvinfo : EIATTR_CBANK_PARAM_SIZE
	.align		4
.L_89:
        /*005c*/ 	.byte	0x03, 0x19
        /*005e*/ 	.short	0x0014


	//----- nvinfo : EIATTR_PARAM_CBANK
	.align		4
        /*0060*/ 	.byte	0x04, 0x0a
        /*0062*/ 	.short	(.L_91 - .L_90)
	.align		4
.L_90:
        /*0064*/ 	.word	index@(.nv.constant0._ZN3GPU10copyToRealEPdP7double2i)
        /*0068*/ 	.short	0x0380
        /*006a*/ 	.short	0x0014


	//----- nvinfo : EIATTR_SW_WAR
	.align		4
.L_91:
        /*006c*/ 	.byte	0x04, 0x36
        /*006e*/ 	.short	(.L_93 - .L_92)
.L_92:
        /*0070*/ 	.word	0x00000008
.L_93:


//--------------------- .nv.callgraph             --------------------------
	.section	.nv.callgraph,"",@"SHT_CUDA_CALLGRAPH"
	.align	4
	.sectionentsize	8
	.align		4
        /*0000*/ 	.word	0x00000000
	.align		4
        /*0004*/ 	.word	0xffffffff
	.align		4
        /*0008*/ 	.word	0x00000000
	.align		4
        /*000c*/ 	.word	0xfffffffe
	.align		4
        /*0010*/ 	.word	0x00000000
	.align		4
        /*0014*/ 	.word	0xfffffffd
	.align		4
        /*0018*/ 	.word	0x00000000
	.align		4
        /*001c*/ 	.word	0xfffffffc


//--------------------- .nv.constant4             --------------------------
	.section	.nv.constant4,"a",@progbits
	.align	8
	.align		8
.nv.constant4:
        /*0000*/ 	.dword	__cudart_i2opi_d
	.align		8
        /*0008*/ 	.dword	__cudart_sin_cos_coeffs


//--------------------- .text._ZN3GPU3fftEP7double2ii --------------------------
	.section	.text._ZN3GPU3fftEP7double2ii,"ax",@progbits
	.align	128
        .global         _ZN3GPU3fftEP7double2ii
        .type           _ZN3GPU3fftEP7double2ii,@function
        .size           _ZN3GPU3fftEP7double2ii,(.L_x_33 - _ZN3GPU3fftEP7double2ii)
        .other          _ZN3GPU3fftEP7double2ii,@"STO_CUDA_ENTRY STV_DEFAULT"
_ZN3GPU3fftEP7double2ii:
.text._ZN3GPU3fftEP7double2ii:
[----:B------:R-:W0:Y:S01]  /*0000*/  LDC R1, c[0x0][0x37c] ;  /* 0x0000df00ff017b82 */ /* 0x000e220000000800 */
[----:B------:R-:W1:Y:S07]  /*0010*/  S2R R2, SR_TID.X ;  /* 0x0000000000027919 */ /* 0x000e6e0000002100 */
[----:B------:R-:W1:Y:S01]  /*0020*/  S2UR UR4, SR_CTAID.X ;  /* 0x00000000000479c3 */ /* 0x000e620000002500 */
[----:B------:R-:W2:Y:S01]  /*0030*/  LDCU UR5, c[0x0][0x38c] ;  /* 0x00007180ff0577ac */ /* 0x000ea20008000800 */
[----:B0-----:R-:W-:-:S06]  /*0040*/  VIADD R1, R1, 0xffffffd8 ;  /* 0xffffffd801017836 */ /* 0x001fcc0000000000 */
[----:B------:R-:W1:Y:S02]  /*0050*/  LDC R3, c[0x0][0x360] ;  /* 0x0000d800ff037b82 */ /* 0x000e640000000800 */
[----:B-1----:R-:W-:-:S05]  /*0060*/  IMAD R2, R3, UR4, R2 ;  /* 0x0000000403027c24 */ /* 0x002fca000f8e0202 */
[----:B--2---:R-:W-:-:S13]  /*0070*/  ISETP.GE.AND P0, PT, R2, UR5, PT ;  /* 0x0000000502007c0c */ /* 0x004fda000bf06270 */
[----:B------:R-:W-:Y:S05]  /*0080*/  @P0 EXIT ;  /* 0x000000000000094d */ /* 0x000fea0003800000 */
[----:B------:R-:W0:Y:S01]  /*0090*/  LDC R0, c[0x0][0x388] ;  /* 0x0000e200ff007b82 */ /* 0x000e220000000800 */
[----:B------:R-:W1:Y:S01]  /*00a0*/  LDCU UR5, c[0x0][0x370] ;  /* 0x00006e00ff0577ac */ /* 0x000e620008000800 */
[----:B------:R-:W2:Y:S01]  /*00b0*/  LDCU UR4, c[0x0][0x388] ;  /* 0x00007100ff0477ac */ /* 0x000ea20008000800 */
[----:B------:R-:W3:Y:S01]  /*00c0*/  LDCU.64 UR6, c[0x0][0x358] ;  /* 0x00006b00ff0677ac */ /* 0x000ee20008000a00 */
[----:B------:R-:W4:Y:S01]  /*00d0*/  LDCU UR12, c[0x0][0x388] ;  /* 0x00007100ff0c77ac */ /* 0x000f220008000800 */
[----:B------:R-:W0:Y:S01]  /*00e0*/  LDCU UR13, c[0x0][0x38c] ;  /* 0x00007180ff0d77ac */ /* 0x000e220008000800 */
[----:B-1----:R-:W-:Y:S01]  /*00f0*/  IMAD R3, R3, UR5, RZ ;  /* 0x0000000503037c24 */ /* 0x002fe2000f8e02ff */
[----:B------:R-:W1:Y:S01]  /*0100*/  LDCU.64 UR10, c[0x4][0x8] ;  /* 0x01000100ff0a77ac */ /* 0x000e620008000a00 */
[----:B--2---:R-:W2:Y:S01]  /*0110*/  I2F.F64 R4, UR4 ;  /* 0x0000000400047d12 */ /* 0x004ea20008201c00 */
[----:B---34-:R-:W-:-:S12]  /*0120*/  UIADD3 UR4, UPT, UPT, UR4, -0x1, URZ ;  /* 0xffffffff04047890 */ /* 0x018fd8000fffe0ff */
.L_x_10:
[----:B------:R-:W-:Y:S01]  /*0130*/  LOP3.LUT P0, RZ, R2, UR12, RZ, 0xc0, !PT ;  /* 0x0000000c02ff7c12 */ /* 0x000fe2000f80c0ff */
[----:B------:R-:W-:-:S12]  /*0140*/  BSSY.RECONVERGENT B0, `(.L_x_0) ;  /* 0x000009c000007945 */ /* 0x000fd80003800200 */
[----:B---3--:R-:W-:Y:S05]  /*0150*/  @P0 BRA `(.L_x_1) ;  /* 0x0000000800680947 */ /* 0x008fea0003800000 */
[----:B--2---:R-:W2:Y:S01]  /*0160*/  MUFU.RCP64H R7, R5 ;  /* 0x0000000500077308 */ /* 0x004ea20000001800 */
[----:B------:R-:W-:Y:S01]  /*0170*/  IMAD.MOV.U32 R6, RZ, RZ, 0x1 ;  /* 0x00000001ff067424 */ /* 0x000fe200078e00ff */
[----:B------:R-:W-:Y:S01]  /*0180*/  LOP3.LUT R12, R2, UR4, RZ, 0xc0, !PT ;  /* 0x00000004020c7c12 */ /* 0x000fe2000f8ec0ff */
[----:B------:R-:W-:Y:S01]  /*0190*/  UMOV UR8, 0x54442d18 ;  /* 0x54442d1800087882 */ /* 0x000fe20000000000 */
[----:B------:R-:W-:Y:S01]  /*01a0*/  UMOV UR9, 0x400921fb ;  /* 0x400921fb00097882 */ /* 0x000fe20000000000 */
[----:B------:R-:W-:Y:S02]  /*01b0*/  BSSY.RECONVERGENT B1, `(.L_x_2) ;  /* 0x0000011000017945 */ /* 0x000fe40003800200 */
[----:B--2---:R-:W-:-:S08]  /*01c0*/  DFMA R8, -R4, R6, 1 ;  /* 0x3ff000000408742b */ /* 0x004fd00000000106 */
[----:B------:R-:W-:Y:S02]  /*01d0*/  DFMA R10, R8, R8, R8 ;  /* 0x00000008080a722b */ /* 0x000fe40000000008 */
[----:B------:R-:W2:Y:S06]  /*01e0*/  I2F.F64 R8, R12 ;  /* 0x0000000c00087312 */ /* 0x000eac0000201c00 */
[----:B------:R-:W-:-:S08]  /*01f0*/  DFMA R10, R6, R10, R6 ;  /* 0x0000000a060a722b */ /* 0x000fd00000000006 */
[----:B------:R-:W-:Y:S02]  /*0200*/  DFMA R6, -R4, R10, 1 ;  /* 0x3ff000000406742b */ /* 0x000fe4000000010a */
[----:B--2---:R-:W-:-:S06]  /*0210*/  DMUL R8, R8, UR8 ;  /* 0x0000000808087c28 */ /* 0x004fcc0008000000 */
[----:B------:R-:W-:-:S04]  /*0220*/  DFMA R6, R10, R6, R10 ;  /* 0x000000060a06722b */ /* 0x000fc8000000000a */
[----:B------:R-:W-:-:S04]  /*0230*/  FSETP.GEU.AND P1, PT, |R9|, 6.5827683646048100446e-37, PT ;  /* 0x036000000900780b */ /* 0x000fc80003f2e200 */
[----:B------:R-:W-:-:S08]  /*0240*/  DMUL R22, R8, R6 ;  /* 0x0000000608167228 */ /* 0x000fd00000000000 */
[----:B------:R-:W-:-:S08]  /*0250*/  DFMA R10, -R4, R22, R8 ;  /* 0x00000016040a722b */ /* 0x000fd00000000108 */
[----:B------:R-:W-:-:S10]  /*0260*/  DFMA R22, R6, R10, R22 ;  /* 0x0000000a0616722b */ /* 0x000fd40000000016 */
[----:B------:R-:W-:-:S05]  /*0270*/  FFMA R6, RZ, R5, R23 ;  /* 0x00000005ff067223 */ /* 0x000fca0000000017 */
[----:B------:R-:W-:-:S13]  /*0280*/  FSETP.GT.AND P0, PT, |R6|, 1.469367938527859385e-39, PT ;  /* 0x001000000600780b */ /* 0x000fda0003f04200 */
[----:B------:R-:W-:Y:S05]  /*0290*/  @P0 BRA P1, `(.L_x_3) ;  /* 0x0000000000080947 */ /* 0x000fea0000800000 */
[----:B------:R-:W-:-:S07]  /*02a0*/  MOV R18, 0x2c0 ;  /* 0x000002c000127802 */ /* 0x000fce0000000f00 */
[----:B01----:R-:W-:Y:S05]  /*02b0*/  CALL.REL.NOINC `($__internal_0_$__cuda_sm20_div_rn_f64_full) ;  /* 0x0000000800247944 */ /* 0x003fea0003c00000 */
.L_x_3:
[----:B01----:R-:W-:Y:S05]  /*02c0*/  BSYNC.RECONVERGENT B1 ;  /* 0x0000000000017941 */ /* 0x003fea0003800200 */
.L_x_2:
[----:B------:R-:W-:Y:S01]  /*02d0*/  DSETP.NEU.AND P0, PT, |R22|, +INF , PT ;  /* 0x7ff000001600742a */ /* 0x000fe20003f0d200 */
[----:B------:R-:W-:-:S13]  /*02e0*/  BSSY.RECONVERGENT B1, `(.L_x_4) ;  /* 0x000001d000017945 */ /* 0x000fda0003800200 */
[----:B------:R-:W-:Y:S01]  /*02f0*/  @!P0 DMUL R6, RZ, R22 ;  /* 0x00000016ff068228 */ /* 0x000fe20000000000 */
[----:B------:R-:W-:Y:S01]  /*0300*/  @!P0 IMAD.MOV.U32 R26, RZ, RZ, 0x1 ;  /* 0x00000001ff1a8424 */ /* 0x000fe200078e00ff */
[----:B------:R-:W-:Y:S09]  /*0310*/  @!P0 BRA `(.L_x_5) ;  /* 0x0000000000648947 */ /* 0x000ff20003800000 */
[----:B------:R-:W-:Y:S01]  /*0320*/  UMOV UR8, 0x6dc9c883 ;  /* 0x6dc9c88300087882 */ /* 0x000fe20000000000 */
[----:B------:R-:W-:Y:S01]  /*0330*/  UMOV UR9, 0x3fe45f30 ;  /* 0x3fe45f3000097882 */ /* 0x000fe20000000000 */
[C---:B------:R-:W-:Y:S01]  /*0340*/  DSETP.GE.AND P0, PT, |R22|.reuse, 2.14748364800000000000e+09, PT ;  /* 0x41e000001600742a */ /* 0x040fe20003f06200 */
[----:B------:R-:W-:Y:S01]  /*0350*/  BSSY.RECONVERGENT B2, `(.L_x_6) ;  /* 0x0000014000027945 */ /* 0x000fe20003800200 */
[----:B------:R-:W-:Y:S01]  /*0360*/  DMUL R8, R22, UR8 ;  /* 0x0000000816087c28 */ /* 0x000fe20008000000 */
[----:B------:R-:W-:Y:S01]  /*0370*/  UMOV UR8, 0x54442d18 ;  /* 0x54442d1800087882 */ /* 0x000fe20000000000 */
[----:B------:R-:W-:-:S08]  /*0380*/  UMOV UR9, 0x3ff921fb ;  /* 0x3ff921fb00097882 */ /* 0x000fd00000000000 */
[----:B------:R-:W0:Y:S08]  /*0390*/  F2I.F64 R8, R8 ;  /* 0x0000000800087311 */ /* 0x000e300000301100 */
[----:B0-----:R-:W0:Y:S02]  /*03a0*/  I2F.F64 R6, R8 ;  /* 0x0000000800067312 */ /* 0x001e240000201c00 */
[----:B0-----:R-:W-:Y:S01]  /*03b0*/  DFMA R10, R6, -UR8, R22 ;  /* 0x80000008060a7c2b */ /* 0x001fe20008000016 */
[----:B------:R-:W-:Y:S01]  /*03c0*/  UMOV UR8, 0x33145c00 ;  /* 0x33145c0000087882 */ /* 0x000fe20000000000 */
[----:B------:R-:W-:-:S06]  /*03d0*/  UMOV UR9, 0x3c91a626 ;  /* 0x3c91a62600097882 */ /* 0x000fcc0000000000 */
[----:B------:R-:W-:Y:S01]  /*03e0*/  DFMA R10, R6, -UR8, R10 ;  /* 0x80000008060a7c2b */ /* 0x000fe2000800000a */
[----:B------:R-:W-:Y:S01]  /*03f0*/  UMOV UR8, 0x252049c0 ;  /* 0x252049c000087882 */ /* 0x000fe20000000000 */
[----:B------:R-:W-:-:S06]  /*0400*/  UMOV UR9, 0x397b839a ;  /* 0x397b839a00097882 */ /* 0x000fcc0000000000 */
[----:B------:R-:W-:Y:S01]  /*0410*/  DFMA R6, R6, -UR8, R10 ;  /* 0x8000000806067c2b */ /* 0x000fe2000800000a */
[----:B------:R-:W-:Y:S10]  /*0420*/  @!P0 BRA `(.L_x_7) ;  /* 0x0000000000188947 */ /* 0x000ff40003800000 */
[----:B------:R-:W-:Y:S01]  /*0430*/  IMAD.MOV.U32 R12, RZ, RZ, R22 ;  /* 0x000000ffff0c7224 */ /* 0x000fe200078e0016 */
[----:B------:R-:W-:Y:S01]  /*0440*/  MOV R20, 0x470 ;  /* 0x0000047000147802 */ /* 0x000fe20000000f00 */
[----:B------:R-:W-:-:S07]  /*0450*/  IMAD.MOV.U32 R18, RZ, RZ, R23 ;  /* 0x000000ffff127224 */ /* 0x000fce00078e0017 */
[----:B------:R-:W-:Y:S05]  /*0460*/  CALL.REL.NOINC `($_ZN3GPU3fftEP7double2ii$__internal_trig_reduction_slowpathd) ;  /* 0x0000000c00287944 */ /* 0x000fea0003c00000 */
[----:B------:R-:W-:Y:S02]  /*0470*/  IMAD.MOV.U32 R6, RZ, RZ, R12 ;  /* 0x000000ffff067224 */ /* 0x000fe400078e000c */
[----:B------:R-:W-:-:S07]  /*0480*/  IMAD.MOV.U32 R7, RZ, RZ, R13 ;  /* 0x000000ffff077224 */ /* 0x000fce00078e000d */
.L_x_7:
[----:B------:R-:W-:Y:S05]  /*0490*/  BSYNC.RECONVERGENT B2 ;  /* 0x0000000000027941 */ /* 0x000fea0003800200 */
.L_x_6:
[----:B------:R-:W-:-:S07]  /*04a0*/  VIADD R26, R8, 0x1 ;  /* 0x00000001081a7836 */ /* 0x000fce0000000000 */
.L_x_5:
[----:B------:R-:W-:Y:S05]  /*04b0*/  BSYNC.RECONVERGENT B1 ;  /* 0x0000000000017941 */ /* 0x000fea0003800200 */
.L_x_4:
[----:B------:R-:W-:-:S05]  /*04c0*/  IMAD.SHL.U32 R8, R26, 0x40, RZ ;  /* 0x000000401a087824 */ /* 0x000fca00078e00ff */
[----:B------:R-:W-:-:S04]  /*04d0*/  LOP3.LUT R8, R8, 0x40, RZ, 0xc0, !PT ;  /* 0x0000004008087812 */ /* 0x000fc800078ec0ff */
[----:B------:R-:W-:-:S05]  /*04e0*/  IADD3 R28, P0, PT, R8, UR10, RZ ;  /* 0x0000000a081c7c10 */ /* 0x000fca000ff1e0ff */
[----:B------:R-:W-:-:S05]  /*04f0*/  IMAD.X R29, RZ, RZ, UR11, P0 ;  /* 0x0000000bff1d7e24 */ /* 0x000fca00080e06ff */
[----:B------:R-:W2:Y:S04]  /*0500*/  LDG.E.128.CONSTANT R8, desc[UR6][R28.64] ;  /* 0x000000061c087981 */ /* 0x000ea8000c1e9d00 */
[----:B------:R-:W3:Y:S04]  /*0510*/  LDG.E.128.CONSTANT R12, desc[UR6][R28.64+0x10] ;  /* 0x000010061c0c7981 */ /* 0x000ee8000c1e9d00 */
[----:B------:R-:W4:Y:S01]  /*0520*/  LDG.E.128.CONSTANT R16, desc[UR6][R28.64+0x20] ;  /* 0x000020061c107981 */ /* 0x000f22000c1e9d00 */
[----:B------:R-:W-:Y:S01]  /*0530*/  LOP3.LUT R20, R26, 0x1, RZ, 0xc0, !PT ;  /* 0x000000011a147812 */ /* 0x000fe200078ec0ff */
[----:B------:R-:W-:Y:S01]  /*0540*/  IMAD.MOV.U32 R21, RZ, RZ, 0x3da8ff83 ;  /* 0x3da8ff83ff157424 */ /* 0x000fe200078e00ff */
[----:B------:R-:W-:Y:S01]  /*0550*/  DMUL R24, R6, R6 ;  /* 0x0000000606187228 */ /* 0x000fe20000000000 */
[----:B------:R-:W-:Y:S01]  /*0560*/  BSSY.RECONVERGENT B1, `(.L_x_8) ;  /* 0x000002e000017945 */ /* 0x000fe20003800200 */
[----:B------:R-:W-:Y:S01]  /*0570*/  ISETP.NE.U32.AND P0, PT, R20, 0x1, PT ;  /* 0x000000011400780c */ /* 0x000fe20003f05070 */
[----:B------:R-:W-:Y:S01]  /*0580*/  IMAD.MOV.U32 R20, RZ, RZ, 0x20fd8164 ;  /* 0x20fd8164ff147424 */ /* 0x000fe200078e00ff */
[----:B------:R-:W-:-:S02]  /*0590*/  DSETP.NEU.AND P1, PT, |R22|, +INF , PT ;  /* 0x7ff000001600742a */ /* 0x000fc40003f2d200 */
[----:B------:R-:W-:Y:S02]  /*05a0*/  FSEL R21, -R21, 0.11223486810922622681, !P0 ;  /* 0x3de5db6515157808 */ /* 0x000fe40004000100 */
[----:B------:R-:W-:-:S06]  /*05b0*/  FSEL R20, R20, -8.06006814911005101289e+34, !P0 ;  /* 0xf9785eba14147808 */ /* 0x000fcc0004000000 */
[----:B--2---:R-:W-:-:S04]  /*05c0*/  DFMA R8, R24, R20, R8 ;  /* 0x000000141808722b */ /* 0x004fc80000000008 */
[----:B------:R-:W-:-:S04]  /*05d0*/  @!P1 IMAD.MOV.U32 R20, RZ, RZ, RZ ;  /* 0x000000ffff149224 */ /* 0x000fc800078e00ff */
[----:B------:R-:W-:-:S08]  /*05e0*/  DFMA R8, R24, R8, R10 ;  /* 0x000000081808722b */ /* 0x000fd0000000000a */
[----:B---3--:R-:W-:-:S08]  /*05f0*/  DFMA R8, R24, R8, R12 ;  /* 0x000000081808722b */ /* 0x008fd0000000000c */
[----:B------:R-:W-:-:S08]  /*0600*/  DFMA R8, R24, R8, R14 ;  /* 0x000000081808722b */ /* 0x000fd0000000000e */
[----:B----4-:R-:W-:-:S08]  /*0610*/  DFMA R8, R24, R8, R16 ;  /* 0x000000081808722b */ /* 0x010fd00000000010 */
[----:B------:R-:W-:-:S08]  /*0620*/  DFMA R8, R24, R8, R18 ;  /* 0x000000081808722b */ /* 0x000fd00000000012 */
[----:B------:R-:W-:Y:S02]  /*0630*/  DFMA R6, R8, R6, R6 ;  /* 0x000000060806722b */ /* 0x000fe40000000006 */
[----:B------:R-:W-:-:S10]  /*0640*/  DFMA R8, R24, R8, 1 ;  /* 0x3ff000001808742b */ /* 0x000fd40000000008 */
[----:B------:R-:W-:Y:S02]  /*0650*/  FSEL R8, R8, R6, !P0 ;  /* 0x0000000608087208 */ /* 0x000fe40004000000 */
[----:B------:R-:W-:Y:S02]  /*0660*/  FSEL R9, R9, R7, !P0 ;  /* 0x0000000709097208 */ /* 0x000fe40004000000 */
[----:B------:R-:W-:Y:S01]  /*0670*/  LOP3.LUT P0, RZ, R26, 0x2, RZ, 0xc0, !PT ;  /* 0x000000021aff7812 */ /* 0x000fe2000780c0ff */
[----:B------:R-:W-:-:S03]  /*0680*/  @!P1 DMUL R26, RZ, R22 ;  /* 0x00000016ff1a9228 */ /* 0x000fc60000000000 */
[----:B------:R-:W-:-:S10]  /*0690*/  DADD R6, RZ, -R8 ;  /* 0x00000000ff067229 */ /* 0x000fd40000000808 */
[----:B------:R-:W-:Y:S02]  /*06a0*/  FSEL R6, R8, R6, !P0 ;  /* 0x0000000608067208 */ /* 0x000fe40004000000 */
[----:B------:R-:W-:Y:S01]  /*06b0*/  FSEL R7, R9, R7, !P0 ;  /* 0x0000000709077208 */ /* 0x000fe20004000000 */
[----:B------:R-:W-:Y:S06]  /*06c0*/  @!P1 BRA `(.L_x_9) ;  /* 0x00000000005c9947 */ /* 0x000fec0003800000 */
[----:B------:R-:W-:Y:S01]  /*06d0*/  UMOV UR8, 0x6dc9c883 ;  /* 0x6dc9c88300087882 */ /* 0x000fe20000000000 */
[----:B------:R-:W-:Y:S01]  /*06e0*/  UMOV UR9, 0x3fe45f30 ;  /* 0x3fe45f3000097882 */ /* 0x000fe20000000000 */
[C---:B------:R-:W-:Y:S02]  /*06f0*/  DSETP.GE.AND P0, PT, |R22|.reuse, 2.14748364800000000000e+09, PT ;  /* 0x41e000001600742a */ /* 0x040fe40003f06200 */
        /* <DEDUP_REMOVED lines=18> */
[----:B------:R-:W-:Y:S02]  /*0820*/  IMAD.MOV.U32 R26, RZ, RZ, R12 ;  /* 0x000000ffff1a7224 */ /* 0x000fe400078e000c */
[----:B------:R-:W-:-:S07]  /*0830*/  IMAD.MOV.U32 R27, RZ, RZ, R13 ;  /* 0x000000ffff1b7224 */ /* 0x000fce00078e000d */
.L_x_9:
[----:B------:R-:W-:Y:S05]  /*0840*/  BSYNC.RECONVERGENT B1 ;  /* 0x0000000000017941 */ /* 0x000fea0003800200 */
.L_x_8:
[----:B------:R-:W-:-:S05]  /*0850*/  IMAD.SHL.U32 R8, R20, 0x40, RZ ;  /* 0x0000004014087824 */ /* 0x000fca00078e00ff */
[----:B------:R-:W-:-:S04]  /*0860*/  LOP3.LUT R8, R8, 0x40, RZ, 0xc0, !PT ;  /* 0x0000004008087812 */ /* 0x000fc800078ec0ff */
[----:B------:R-:W-:-:S05]  /*0870*/  IADD3 R24, P0, PT, R8, UR10, RZ ;  /* 0x0000000a08187c10 */ /* 0x000fca000ff1e0ff */
[----:B------:R-:W-:-:S05]  /*0880*/  IMAD.X R25, RZ, RZ, UR11, P0 ;  /* 0x0000000bff197e24 */ /* 0x000fca00080e06ff */
[----:B------:R-:W2:Y:S04]  /*0890*/  LDG.E.128.CONSTANT R8, desc[UR6][R24.64] ;  /* 0x0000000618087981 */ /* 0x000ea8000c1e9d00 */
[----:B------:R-:W3:Y:S04]  /*08a0*/  LDG.E.128.CONSTANT R12, desc[UR6][R24.64+0x10] ;  /* 0x00001006180c7981 */ /* 0x000ee8000c1e9d00 */
[----:B------:R0:W4:Y:S01]  /*08b0*/  LDG.E.128.CONSTANT R16, desc[UR6][R24.64+0x20] ;  /* 0x0000200618107981 */ /* 0x000122000c1e9d00 */
[----:B------:R-:W-:Y:S01]  /*08c0*/  LOP3.LUT R21, R20, 0x1, RZ, 0xc0, !PT ;  /* 0x0000000114157812 */ /* 0x000fe200078ec0ff */
[----:B------:R-:W-:Y:S01]  /*08d0*/  IMAD.MOV.U32 R22, RZ, RZ, 0x20fd8164 ;  /* 0x20fd8164ff167424 */ /* 0x000fe200078e00ff */
[----:B------:R-:W-:-:S02]  /*08e0*/  DMUL R28, R26, R26 ;  /* 0x0000001a1a1c7228 */ /* 0x000fc40000000000 */
[----:B------:R-:W-:Y:S01]  /*08f0*/  ISETP.NE.U32.AND P0, PT, R21, 0x1, PT ;  /* 0x000000011500780c */ /* 0x000fe20003f05070 */
[----:B------:R-:W-:-:S03]  /*0900*/  IMAD.MOV.U32 R21, RZ, RZ, 0x3da8ff83 ;  /* 0x3da8ff83ff157424 */ /* 0x000fc600078e00ff */
[----:B------:R-:W-:Y:S02]  /*0910*/  FSEL R22, R22, -8.06006814911005101289e+34, !P0 ;  /* 0xf9785eba16167808 */ /* 0x000fe40004000000 */
[----:B------:R-:W-:-:S06]  /*0920*/  FSEL R23, -R21, 0.11223486810922622681, !P0 ;  /* 0x3de5db6515177808 */ /* 0x000fcc0004000100 */
[C---:B--2---:R-:W-:Y:S01]  /*0930*/  DFMA R8, R28.reuse, R22, R8 ;  /* 0x000000161c08722b */ /* 0x044fe20000000008 */
[----:B------:R-:W1:Y:S07]  /*0940*/  LDC.64 R22, c[0x0][0x380] ;  /* 0x0000e000ff167b82 */ /* 0x000e6e0000000a00 */
[----:B------:R-:W-:-:S08]  /*0950*/  DFMA R10, R28, R8, R10 ;  /* 0x000000081c0a722b */ /* 0x000fd0000000000a */
[----:B---3--:R-:W-:-:S08]  /*0960*/  DFMA R10, R28, R10, R12 ;  /* 0x0000000a1c0a722b */ /* 0x008fd0000000000c */
[----:B------:R-:W-:Y:S01]  /*0970*/  DFMA R14, R28, R10, R14 ;  /* 0x0000000a1c0e722b */ /* 0x000fe2000000000e */
[----:B-1----:R-:W-:-:S04]  /*0980*/  IMAD.WIDE R22, R2, 0x10, R22 ;  /* 0x0000001002167825 */ /* 0x002fc800078e0216 */
[----:B0-----:R-:W-:-:S05]  /*0990*/  IMAD.WIDE R24, R0, 0x10, R22 ;  /* 0x0000001000187825 */ /* 0x001fca00078e0216 */
[----:B------:R-:W2:Y:S01]  /*09a0*/  LDG.E.128 R8, desc[UR6][R24.64] ;  /* 0x0000000618087981 */ /* 0x000ea2000c1e1d00 */
[----:B----4-:R-:W-:-:S08]  /*09b0*/  DFMA R14, R28, R14, R16 ;  /* 0x0000000e1c0e722b */ /* 0x010fd00000000010 */
[----:B------:R-:W-:Y:S02]  /*09c0*/  DFMA R18, R28, R14, R18 ;  /* 0x0000000e1c12722b */ /* 0x000fe40000000012 */
[----:B------:R-:W3:Y:S06]  /*09d0*/  LDG.E.128 R12, desc[UR6][R22.64] ;  /* 0x00000006160c7981 */ /* 0x000eec000c1e1d00 */
[----:B------:R-:W-:Y:S02]  /*09e0*/  DFMA R26, R18, R26, R26 ;  /* 0x0000001a121a722b */ /* 0x000fe4000000001a */
[----:B------:R-:W-:-:S10]  /*09f0*/  DFMA R18, R28, R18, 1 ;  /* 0x3ff000001c12742b */ /* 0x000fd40000000012 */
[----:B------:R-:W-:Y:S02]  /*0a00*/  FSEL R18, R18, R26, !P0 ;  /* 0x0000001a12127208 */ /* 0x000fe40004000000 */
[----:B------:R-:W-:Y:S02]  /*0a10*/  FSEL R19, R19, R27, !P0 ;  /* 0x0000001b13137208 */ /* 0x000fe40004000000 */
[----:B------:R-:W-:-:S04]  /*0a20*/  LOP3.LUT P0, RZ, R20, 0x2, RZ, 0xc0, !PT ;  /* 0x0000000214ff7812 */ /* 0x000fc8000780c0ff */
[----:B------:R-:W-:-:S10]  /*0a30*/  DADD R16, RZ, -R18 ;  /* 0x00000000ff107229 */ /* 0x000fd40000000812 */
[----:B------:R-:W-:Y:S02]  /*0a40*/  FSEL R16, R18, R16, !P0 ;  /* 0x0000001012107208 */ /* 0x000fe40004000000 */
[----:B------:R-:W-:-:S06]  /*0a50*/  FSEL R17, R19, R17, !P0 ;  /* 0x0000001113117208 */ /* 0x000fcc0004000000 */
[C---:B--2---:R-:W-:Y:S02]  /*0a60*/  DMUL R18, R16.reuse, R8 ;  /* 0x0000000810127228 */ /* 0x044fe40000000000 */
[----:B------:R-:W-:-:S06]  /*0a70*/  DMUL R16, R16, R10 ;  /* 0x0000000a10107228 */ /* 0x000fcc0000000000 */
[C---:B------:R-:W-:Y:S02]  /*0a80*/  DFMA R18, R6.reuse, R10, R18 ;  /* 0x0000000a0612722b */ /* 0x040fe40000000012 */
[----:B------:R-:W-:-:S06]  /*0a90*/  DFMA R16, R6, R8, -R16 ;  /* 0x000000080610722b */ /* 0x000fcc0000000810 */
[----:B---3--:R-:W-:Y:S02]  /*0aa0*/  DADD R10, R14, R18 ;  /* 0x000000000e0a7229 */ /* 0x008fe40000000012 */
[----:B------:R-:W-:Y:S02]  /*0ab0*/  DADD R8, R12, R16 ;  /* 0x000000000c087229 */ /* 0x000fe40000000010 */
[----:B------:R-:W-:Y:S02]  /*0ac0*/  DADD R14, R14, -R18 ;  /* 0x000000000e0e7229 */ /* 0x000fe40000000812 */
[----:B------:R-:W-:-:S03]  /*0ad0*/  DADD R12, R12, -R16 ;  /* 0x000000000c0c7229 */ /* 0x000fc60000000810 */
[----:B------:R3:W-:Y:S04]  /*0ae0*/  STG.E.128 desc[UR6][R22.64], R8 ;  /* 0x0000000816007986 */ /* 0x0007e8000c101d06 */
[----:B------:R3:W-:Y:S04]  /*0af0*/  STG.E.128 desc[UR6][R24.64], R12 ;  /* 0x0000000c18007986 */ /* 0x0007e8000c101d06 */
.L_x_1:
[----:B01----:R-:W-:Y:S05]  /*0b00*/  BSYNC.RECONVERGENT B0 ;  /* 0x0000000000007941 */ /* 0x003fea0003800200 */
.L_x_0:
[----:B------:R-:W-:-:S05]  /*0b10*/  IMAD.IADD R2, R3, 0x1, R2 ;  /* 0x0000000103027824 */ /* 0x000fca00078e0202 */
[----:B------:R-:W-:-:S13]  /*0b20*/  ISETP.GE.AND P0, PT, R2, UR13, PT ;  /* 0x0000000d02007c0c */ /* 0x000fda000bf06270 */
[----:B------:R-:W-:Y:S05]  /*0b30*/  @!P0 BRA `(.L_x_10) ;  /* 0xfffffff4007c8947 */ /* 0x000fea000383ffff */
[----:B------:R-:W-:Y:S05]  /*0b40*/  EXIT ;  /* 0x000000000000794d */ /* 0x000fea0003800000 */
        .weak           $__internal_0_$__cuda_sm20_div_rn_f64_full
        .type           $__internal_0_$__cuda_sm20_div_rn_f64_full,@function
        .size           $__internal_0_$__cuda_sm20_div_rn_f64_full,($_ZN3GPU3fftEP7double2ii$__internal_trig_reduction_slowpathd - $__internal_0_$__cuda_sm20_div_rn_f64_full)
$__internal_0_$__cuda_sm20_div_rn_f64_full:
[C---:B------:R-:W-:Y:S01]  /*0b50*/  FSETP.GEU.AND P0, PT, |R5|.reuse, 1.469367938527859385e-39, PT ;  /* 0x001000000500780b */ /* 0x040fe20003f0e200 */
[----:B------:R-:W-:Y:S01]  /*0b60*/  IMAD.MOV.U32 R12, RZ, RZ, 0x1 ;  /* 0x00000001ff0c7424 */ /* 0x000fe200078e00ff */
[----:B------:R-:W-:Y:S01]  /*0b70*/  LOP3.LUT R6, R5, 0x800fffff, RZ, 0xc0, !PT ;  /* 0x800fffff05067812 */ /* 0x000fe200078ec0ff */
[----:B------:R-:W-:Y:S01]  /*0b80*/  IMAD.MOV.U32 R20, RZ, RZ, 0x1ca00000 ;  /* 0x1ca00000ff147424 */ /* 0x000fe200078e00ff */
[C---:B------:R-:W-:Y:S01]  /*0b90*/  FSETP.GEU.AND P2, PT, |R9|.reuse, 1.469367938527859385e-39, PT ;  /* 0x001000000900780b */ /* 0x040fe20003f4e200 */
[----:B------:R-:W-:Y:S01]  /*0ba0*/  BSSY.RECONVERGENT B2, `(.L_x_11) ;  /* 0x0000052000027945 */ /* 0x000fe20003800200 */
[----:B------:R-:W-:Y:S01]  /*0bb0*/  LOP3.LUT R7, R6, 0x3ff00000, RZ, 0xfc, !PT ;  /* 0x3ff0000006077812 */ /* 0x000fe200078efcff */
[----:B------:R-:W-:Y:S01]  /*0bc0*/  IMAD.MOV.U32 R6, RZ, RZ, R4 ;  /* 0x000000ffff067224 */ /* 0x000fe200078e0004 */
[----:B------:R-:W-:Y:S02]  /*0bd0*/  LOP3.LUT R19, R9, 0x7ff00000, RZ, 0xc0, !PT ;  /* 0x7ff0000009137812 */ /* 0x000fe400078ec0ff */
[----:B------:R-:W-:-:S03]  /*0be0*/  LOP3.LUT R22, R5, 0x7ff00000, RZ, 0xc0, !PT ;  /* 0x7ff0000005167812 */ /* 0x000fc600078ec0ff */
[----:B------:R-:W-:Y:S01]  /*0bf0*/  @!P0 DMUL R6, R4, 8.98846567431157953865e+307 ;  /* 0x7fe0000004068828 */ /* 0x000fe20000000000 */
[----:B------:R-:W-:Y:S01]  /*0c00*/  ISETP.GE.U32.AND P1, PT, R19, R22, PT ;  /* 0x000000161300720c */ /* 0x000fe20003f26070 */
[----:B------:R-:W-:Y:S02]  /*0c10*/  IMAD.MOV.U32 R21, RZ, RZ, R19 ;  /* 0x000000ffff157224 */ /* 0x000fe400078e0013 */
[----:B------:R-:W-:Y:S02]  /*0c20*/  @!P2 LOP3.LUT R14, R5, 0x7ff00000, RZ, 0xc0, !PT ;  /* 0x7ff00000050ea812 */ /* 0x000fe400078ec0ff */
[----:B------:R-:W0:Y:S02]  /*0c30*/  MUFU.RCP64H R13, R7 ;  /* 0x00000007000d7308 */ /* 0x000e240000001800 */
[----:B------:R-:W-:Y:S02]  /*0c40*/  @!P2 ISETP.GE.U32.AND P3, PT, R19, R14, PT ;  /* 0x0000000e1300a20c */ /* 0x000fe40003f66070 */
[----:B------:R-:W-:-:S02]  /*0c50*/  @!P0 LOP3.LUT R22, R7, 0x7ff00000, RZ, 0xc0, !PT ;  /* 0x7ff0000007168812 */ /* 0x000fc400078ec0ff */
[----:B------:R-:W-:-:S04]  /*0c60*/  @!P2 SEL R15, R20, 0x63400000, !P3 ;  /* 0x63400000140fa807 */ /* 0x000fc80005800000 */
[----:B------:R-:W-:-:S04]  /*0c70*/  @!P2 LOP3.LUT R16, R15, 0x80000000, R9, 0xf8, !PT ;  /* 0x800000000f10a812 */ /* 0x000fc800078ef809 */
[----:B------:R-:W-:Y:S01]  /*0c80*/  @!P2 LOP3.LUT R17, R16, 0x100000, RZ, 0xfc, !PT ;  /* 0x001000001011a812 */ /* 0x000fe200078efcff */
[----:B------:R-:W-:Y:S01]  /*0c90*/  @!P2 IMAD.MOV.U32 R16, RZ, RZ, RZ ;  /* 0x000000ffff10a224 */ /* 0x000fe200078e00ff */
[----:B0-----:R-:W-:-:S08]  /*0ca0*/  DFMA R10, R12, -R6, 1 ;  /* 0x3ff000000c0a742b */ /* 0x001fd00000000806 */
[----:B------:R-:W-:-:S08]  /*0cb0*/  DFMA R10, R10, R10, R10 ;  /* 0x0000000a0a0a722b */ /* 0x000fd0000000000a */
[----:B------:R-:W-:Y:S01]  /*0cc0*/  DFMA R12, R12, R10, R12 ;  /* 0x0000000a0c0c722b */ /* 0x000fe2000000000c */
[----:B------:R-:W-:Y:S01]  /*0cd0*/  SEL R11, R20, 0x63400000, !P1 ;  /* 0x63400000140b7807 */ /* 0x000fe20004800000 */
[----:B------:R-:W-:-:S03]  /*0ce0*/  IMAD.MOV.U32 R10, RZ, RZ, R8 ;  /* 0x000000ffff0a7224 */ /* 0x000fc600078e0008 */
[----:B------:R-:W-:-:S03]  /*0cf0*/  LOP3.LUT R11, R11, 0x800fffff, R9, 0xf8, !PT ;  /* 0x800fffff0b0b7812 */ /* 0x000fc600078ef809 */
[----:B------:R-:W-:-:S03]  /*0d00*/  DFMA R14, R12, -R6, 1 ;  /* 0x3ff000000c0e742b */ /* 0x000fc60000000806 */
[----:B------:R-:W-:-:S05]  /*0d10*/  @!P2 DFMA R10, R10, 2, -R16 ;  /* 0x400000000a0aa82b */ /* 0x000fca0000000810 */
[----:B------:R-:W-:-:S05]  /*0d20*/  DFMA R14, R12, R14, R12 ;  /* 0x0000000e0c0e722b */ /* 0x000fca000000000c */
[----:B------:R-:W-:-:S03]  /*0d30*/  @!P2 LOP3.LUT R21, R11, 0x7ff00000, RZ, 0xc0, !PT ;  /* 0x7ff000000b15a812 */ /* 0x000fc600078ec0ff */
[----:B------:R-:W-:Y:S02]  /*0d40*/  DMUL R12, R14, R10 ;  /* 0x0000000a0e0c7228 */ /* 0x000fe40000000000 */
[----:B------:R-:W-:-:S05]  /*0d50*/  VIADD R23, R21, 0xffffffff ;  /* 0xffffffff15177836 */ /* 0x000fca0000000000 */
[----:B------:R-:W-:Y:S01]  /*0d60*/  ISETP.GT.U32.AND P0, PT, R23, 0x7feffffe, PT ;  /* 0x7feffffe1700780c */ /* 0x000fe20003f04070 */
[----:B------:R-:W-:Y:S01]  /*0d70*/  VIADD R23, R22, 0xffffffff ;  /* 0xffffffff16177836 */ /* 0x000fe20000000000 */
[----:B------:R-:W-:-:S04]  /*0d80*/  DFMA R16, R12, -R6, R10 ;  /* 0x800000060c10722b */ /* 0x000fc8000000000a */
[----:B------:R-:W-:-:S04]  /*0d90*/  ISETP.GT.U32.OR P0, PT, R23, 0x7feffffe, P0 ;  /* 0x7feffffe1700780c */ /* 0x000fc80000704470 */
[----:B------:R-:W-:-:S09]  /*0da0*/  DFMA R12, R14, R16, R12 ;  /* 0x000000100e0c722b */ /* 0x000fd2000000000c */
[----:B------:R-:W-:Y:S05]  /*0db0*/  @P0 BRA `(.L_x_12) ;  /* 0x00000000006c0947 */ /* 0x000fea0003800000 */
[----:B------:R-:W-:Y:S01]  /*0dc0*/  LOP3.LUT R14, R5, 0x7ff00000, RZ, 0xc0, !PT ;  /* 0x7ff00000050e7812 */ /* 0x000fe200078ec0ff */
[----:B------:R-:W-:-:S03]  /*0dd0*/  IMAD.MOV.U32 R16, RZ, RZ, RZ ;  /* 0x000000ffff107224 */ /* 0x000fc600078e00ff */
[CC--:B------:R-:W-:Y:S02]  /*0de0*/  VIADDMNMX R8, R19.reuse, -R14.reuse, 0xb9600000, !PT ;  /* 0xb960000013087446 */ /* 0x0c0fe4000780090e */
[----:B------:R-:W-:Y:S02]  /*0df0*/  ISETP.GE.U32.AND P0, PT, R19, R14, PT ;  /* 0x0000000e1300720c */ /* 0x000fe40003f06070 */
[----:B------:R-:W-:Y:S02]  /*0e00*/  VIMNMX R8, PT, PT, R8, 0x46a00000, PT ;  /* 0x46a0000008087848 */ /* 0x000fe40003fe0100 */
[----:B------:R-:W-:-:S05]  /*0e10*/  SEL R9, R20, 0x63400000, !P0 ;  /* 0x6340000014097807 */ /* 0x000fca0004000000 */
[----:B------:R-:W-:-:S04]  /*0e20*/  IMAD.IADD R8, R8, 0x1, -R9 ;  /* 0x0000000108087824 */ /* 0x000fc800078e0a09 */
[----:B------:R-:W-:-:S06]  /*0e30*/  VIADD R17, R8, 0x7fe00000 ;  /* 0x7fe0000008117836 */ /* 0x000fcc0000000000 */
[----:B------:R-:W-:-:S10]  /*0e40*/  DMUL R14, R12, R16 ;  /* 0x000000100c0e7228 */ /* 0x000fd40000000000 */
[----:B------:R-:W-:-:S13]  /*0e50*/  FSETP.GTU.AND P0, PT, |R15|, 1.469367938527859385e-39, PT ;  /* 0x001000000f00780b */ /* 0x000fda0003f0c200 */
[----:B------:R-:W-:Y:S05]  /*0e60*/  @P0 BRA `(.L_x_13) ;  /* 0x0000000000940947 */ /* 0x000fea0003800000 */
[----:B------:R-:W-:Y:S01]  /*0e70*/  DFMA R6, R12, -R6, R10 ;  /* 0x800000060c06722b */ /* 0x000fe2000000000a */
[----:B------:R-:W-:-:S09]  /*0e80*/  IMAD.MOV.U32 R16, RZ, RZ, RZ ;  /* 0x000000ffff107224 */ /* 0x000fd200078e00ff */
[C---:B------:R-:W-:Y:S02]  /*0e90*/  FSETP.NEU.AND P0, PT, R7.reuse, RZ, PT ;  /* 0x000000ff0700720b */ /* 0x040fe40003f0d000 */
[----:B------:R-:W-:-:S04]  /*0ea0*/  LOP3.LUT R9, R7, 0x80000000, R5, 0x48, !PT ;  /* 0x8000000007097812 */ /* 0x000fc800078e4805 */
[----:B------:R-:W-:-:S07]  /*0eb0*/  LOP3.LUT R17, R9, R17, RZ, 0xfc, !PT ;  /* 0x0000001109117212 */ /* 0x000fce00078efcff */
[----:B------:R-:W-:Y:S05]  /*0ec0*/  @!P0 BRA `(.L_x_13) ;  /* 0x00000000007c8947 */ /* 0x000fea0003800000 */
[----:B------:R-:W-:Y:S02]  /*0ed0*/  IMAD.MOV R7, RZ, RZ, -R8 ;  /* 0x000000ffff077224 */ /* 0x000fe400078e0a08 */
[----:B------:R-:W-:-:S06]  /*0ee0*/  IMAD.MOV.U32 R6, RZ, RZ, RZ ;  /* 0x000000ffff067224 */ /* 0x000fcc00078e00ff */
[----:B------:R-:W-:Y:S02]  /*0ef0*/  DFMA R6, R14, -R6, R12 ;  /* 0x800000060e06722b */ /* 0x000fe4000000000c */
[----:B------:R-:W-:-:S04]  /*0f00*/  DMUL.RP R12, R12, R16 ;  /* 0x000000100c0c7228 */ /* 0x000fc80000008000 */
[----:B------:R-:W-:-:S04]  /*0f10*/  IADD3 R6, PT, PT, -R8, -0x43300000, RZ ;  /* 0xbcd0000008067810 */ /* 0x000fc80007ffe1ff */
[----:B------:R-:W-:Y:S02]  /*0f20*/  FSETP.NEU.AND P0, PT, |R7|, R6, PT ;  /* 0x000000060700720b */ /* 0x000fe40003f0d200 */
[----:B------:R-:W-:Y:S02]  /*0f30*/  LOP3.LUT R9, R13, R9, RZ, 0x3c, !PT ;  /* 0x000000090d097212 */ /* 0x000fe400078e3cff */
[----:B------:R-:W-:Y:S02]  /*0f40*/  FSEL R14, R12, R14, !P0 ;  /* 0x0000000e0c0e7208 */ /* 0x000fe40004000000 */
[----:B------:R-:W-:Y:S01]  /*0f50*/  FSEL R15, R9, R15, !P0 ;  /* 0x0000000f090f7208 */ /* 0x000fe20004000000 */
[----:B------:R-:W-:Y:S06]  /*0f60*/  BRA `(.L_x_13) ;  /* 0x0000000000547947 */ /* 0x000fec0003800000 */
.L_x_12:
[----:B------:R-:W-:-:S14]  /*0f70*/  DSETP.NAN.AND P0, PT, R8, R8, PT ;  /* 0x000000080800722a */ /* 0x000fdc0003f08000 */
[----:B------:R-:W-:Y:S05]  /*0f80*/  @P0 BRA `(.L_x_14) ;  /* 0x0000000000440947 */ /* 0x000fea0003800000 */
[----:B------:R-:W-:-:S14]  /*0f90*/  DSETP.NAN.AND P0, PT, R4, R4, PT ;  /* 0x000000040400722a */ /* 0x000fdc0003f08000 */
[----:B------:R-:W-:Y:S05]  /*0fa0*/  @P0 BRA `(.L_x_15) ;  /* 0x0000000000300947 */ /* 0x000fea0003800000 */
[----:B------:R-:W-:Y:S01]  /*0fb0*/  ISETP.NE.AND P0, PT, R21, R22, PT ;  /* 0x000000161500720c */ /* 0x000fe20003f05270 */
[----:B------:R-:W-:Y:S02]  /*0fc0*/  IMAD.MOV.U32 R14, RZ, RZ, 0x0 ;  /* 0x00000000ff0e7424 */ /* 0x000fe400078e00ff */
[----:B------:R-:W-:-:S10]  /*0fd0*/  IMAD.MOV.U32 R15, RZ, RZ, -0x80000 ;  /* 0xfff80000ff0f7424 */ /* 0x000fd400078e00ff */
[----:B------:R-:W-:Y:S05]  /*0fe0*/  @!P0 BRA `(.L_x_13) ;  /* 0x0000000000348947 */ /* 0x000fea0003800000 */
[----:B------:R-:W-:Y:S02]  /*0ff0*/  ISETP.NE.AND P0, PT, R21, 0x7ff00000, PT ;  /* 0x7ff000001500780c */ /* 0x000fe40003f05270 */
[----:B------:R-:W-:Y:S02]  /*1000*/  LOP3.LUT R15, R9, 0x80000000, R5, 0x48, !PT ;  /* 0x80000000090f7812 */ /* 0x000fe400078e4805 */
[----:B------:R-:W-:-:S13]  /*1010*/  ISETP.EQ.OR P0, PT, R22, RZ, !P0 ;  /* 0x000000ff1600720c */ /* 0x000fda0004702670 */
[----:B------:R-:W-:Y:S01]  /*1020*/  @P0 LOP3.LUT R6, R15, 0x7ff00000, RZ, 0xfc, !PT ;  /* 0x7ff000000f060812 */ /* 0x000fe200078efcff */
[----:B------:R-:W-:Y:S02]  /*1030*/  @!P0 IMAD.MOV.U32 R14, RZ, RZ, RZ ;  /* 0x000000ffff0e8224 */ /* 0x000fe400078e00ff */
[----:B------:R-:W-:Y:S02]  /*1040*/  @P0 IMAD.MOV.U32 R14, RZ, RZ, RZ ;  /* 0x000000ffff0e0224 */ /* 0x000fe400078e00ff */
[----:B------:R-:W-:Y:S01]  /*1050*/  @P0 IMAD.MOV.U32 R15, RZ, RZ, R6 ;  /* 0x000000ffff0f0224 */ /* 0x000fe200078e0006 */
[----:B------:R-:W-:Y:S06]  /*1060*/  BRA `(.L_x_13) ;  /* 0x0000000000147947 */ /* 0x000fec0003800000 */
.L_x_15:
[----:B------:R-:W-:Y:S01]  /*1070*/  LOP3.LUT R15, R5, 0x80000, RZ, 0xfc, !PT ;  /* 0x00080000050f7812 */ /* 0x000fe200078efcff */
[----:B------:R-:W-:Y:S01]  /*1080*/  IMAD.MOV.U32 R14, RZ, RZ, R4 ;  /* 0x000000ffff0e7224 */ /* 0x000fe200078e0004 */
[----:B------:R-:W-:Y:S06]  /*1090*/  BRA `(.L_x_13) ;  /* 0x0000000000087947 */ /* 0x000fec0003800000 */
.L_x_14:
[----:B------:R-:W-:Y:S01]  /*10a0*/  LOP3.LUT R15, R9, 0x80000, RZ, 0xfc, !PT ;  /* 0x00080000090f7812 */ /* 0x000fe200078efcff */
[----:B------:R-:W-:-:S07]  /*10b0*/  IMAD.MOV.U32 R14, RZ, RZ, R8 ;  /* 0x000000ffff0e7224 */ /* 0x000fce00078e0008 */
.L_x_13:
[----:B------:R-:W-:Y:S05]  /*10c0*/  BSYNC.RECONVERGENT B2 ;  /* 0x0000000000027941 */ /* 0x000fea0003800200 */
.L_x_11:
[----:B------:R-:W-:Y:S02]  /*10d0*/  IMAD.MOV.U32 R19, RZ, RZ, 0x0 ;  /* 0x00000000ff137424 */ /* 0x000fe400078e00ff */
[----:B------:R-:W-:Y:S02]  /*10e0*/  IMAD.MOV.U32 R22, RZ, RZ, R14 ;  /* 0x000000ffff167224 */ /* 0x000fe400078e000e */
[----:B------:R-:W-:Y:S01]  /*10f0*/  IMAD.MOV.U32 R23, RZ, RZ, R15 ;  /* 0x000000ffff177224 */ /* 0x000fe200078e000f */
[----:B------:R-:W-:Y:S06]  /*1100*/  RET.REL.NODEC R18 `(_ZN3GPU3fftEP7double2ii) ;  /* 0xffffffec12bc7950 */ /* 0x000fec0003c3ffff */
        .type           $_ZN3GPU3fftEP7double2ii$__internal_trig_reduction_slowpathd,@function
        .size           $_ZN3GPU3fftEP7double2ii$__internal_trig_reduction_slowpathd,(.L_x_33 - $_ZN3GPU3fftEP7double2ii$__internal_trig_reduction_slowpathd)
$_ZN3GPU3fftEP7double2ii$__internal_trig_reduction_slowpathd:
[--C-:B------:R-:W-:Y:S01]  /*1110*/  SHF.R.U32.HI R16, RZ, 0x14, R18.reuse ;  /* 0x00000014ff107819 */ /* 0x100fe20000011612 */
[----:B------:R-:W-:Y:S02]  /*1120*/  IMAD.MOV.U32 R13, RZ, RZ, R18 ;  /* 0x000000ffff0d7224 */ /* 0x000fe400078e0012 */
[----:B------:R-:W-:Y:S01]  /*1130*/  IMAD.MOV.U32 R8, RZ, RZ, RZ ;  /* 0x000000ffff087224 */ /* 0x000fe200078e00ff */
[----:B------:R-:W-:-:S04]  /*1140*/  LOP3.LUT R9, R16, 0x7ff, RZ, 0xc0, !PT ;  /* 0x000007ff10097812 */ /* 0x000fc800078ec0ff */
[----:B------:R-:W-:-:S13]  /*1150*/  ISETP.NE.AND P0, PT, R9, 0x7ff, PT ;  /* 0x000007ff0900780c */ /* 0x000fda0003f05270 */
[----:B------:R-:W-:Y:S05]  /*1160*/  @!P0 BRA `(.L_x_16) ;  /* 0x0000000800488947 */ /* 0x000fea0003800000 */
[----:B------:R-:W-:Y:S01]  /*1170*/  VIADD R8, R9, 0xfffffc00 ;  /* 0xfffffc0009087836 */ /* 0x000fe20000000000 */
[----:B------:R-:W-:Y:S01]  /*1180*/  BSSY.RECONVERGENT B3, `(.L_x_17) ;  /* 0x000002f000037945 */ /* 0x000fe20003800200 */
[----:B------:R-:W-:-:S03]  /*1190*/  CS2R R10, SRZ ;  /* 0x00000000000a7805 */ /* 0x000fc6000001ff00 */
[----:B------:R-:W-:Y:S02]  /*11a0*/  SHF.R.U32.HI R19, RZ, 0x6, R8 ;  /* 0x00000006ff137819 */ /* 0x000fe40000011608 */
[----:B------:R-:W-:Y:S02]  /*11b0*/  ISETP.GE.U32.AND P0, PT, R8, 0x80, PT ;  /* 0x000000800800780c */ /* 0x000fe40003f06070 */
[C---:B------:R-:W-:Y:S02]  /*11c0*/  IADD3 R14, PT, PT, -R19.reuse, 0x13, RZ ;  /* 0x00000013130e7810 */ /* 0x040fe40007ffe1ff */
[----:B------:R-:W-:Y:S02]  /*11d0*/  IADD3 R15, PT, PT, -R19, 0xf, RZ ;  /* 0x0000000f130f7810 */ /* 0x000fe40007ffe1ff */
[----:B------:R-:W-:-:S04]  /*11e0*/  SEL R14, R14, 0x12, P0 ;  /* 0x000000120e0e7807 */ /* 0x000fc80000000000 */
[----:B------:R-:W-:-:S13]  /*11f0*/  ISETP.GE.AND P0, PT, R15, R14, PT ;  /* 0x0000000e0f00720c */ /* 0x000fda0003f06270 */
[----:B------:R-:W-:Y:S05]  /*1200*/  @P0 BRA `(.L_x_18) ;  /* 0x0000000000980947 */ /* 0x000fea0003800000 */
[----:B------:R-:W0:Y:S01]  /*1210*/  LDC.64 R8, c[0x0][0x358] ;  /* 0x0000d600ff087b82 */ /* 0x000e220000000a00 */
[C---:B------:R-:W-:Y:S01]  /*1220*/  SHF.L.U64.HI R25, R12.reuse, 0xb, R13 ;  /* 0x0000000b0c197819 */ /* 0x040fe2000001020d */
[----:B------:R-:W-:Y:S01]  /*1230*/  BSSY.RECONVERGENT B4, `(.L_x_19) ;  /* 0x0000022000047945 */ /* 0x000fe20003800200 */
[----:B------:R-:W-:Y:S01]  /*1240*/  IMAD.SHL.U32 R17, R12, 0x800, RZ ;  /* 0x000008000c117824 */ /* 0x000fe200078e00ff */
[----:B------:R-:W-:Y:S01]  /*1250*/  IADD3 R21, PT, PT, RZ, -R19, -R14 ;  /* 0x80000013ff157210 */ /* 0x000fe20007ffe80e */
[----:B------:R-:W-:Y:S01]  /*1260*/  IMAD.MOV.U32 R24, RZ, RZ, RZ ;  /* 0x000000ffff187224 */ /* 0x000fe200078e00ff */
[----:B------:R-:W-:Y:S02]  /*1270*/  CS2R R10, SRZ ;  /* 0x00000000000a7805 */ /* 0x000fe4000001ff00 */
[----:B------:R-:W-:-:S07]  /*1280*/  LOP3.LUT R25, R25, 0x80000000, RZ, 0xfc, !PT ;  /* 0x8000000019197812 */ /* 0x000fce00078efcff */
.L_x_20:
[----:B------:R-:W1:Y:S01]  /*1290*/  LDC.64 R12, c[0x4][RZ] ;  /* 0x01000000ff0c7b82 */ /* 0x000e620000000a00 */
[----:B0-----:R-:W-:Y:S02]  /*12a0*/  R2UR UR8, R8 ;  /* 0x00000000080872ca */ /* 0x001fe400000e0000 */
[----:B------:R-:W-:Y:S01]  /*12b0*/  R2UR UR9, R9 ;  /* 0x00000000090972ca */ /* 0x000fe200000e0000 */
[----:B-1----:R-:W-:-:S12]  /*12c0*/  IMAD.WIDE R12, R15, 0x8, R12 ;  /* 0x000000080f0c7825 */ /* 0x002fd800078e020c */
[----:B------:R-:W2:Y:S01]  /*12d0*/  LDG.E.64.CONSTANT R12, desc[UR8][R12.64] ;  /* 0x000000080c0c7981 */ /* 0x000ea2000c1e9b00 */
[----:B------:R-:W-:Y:S02]  /*12e0*/  VIADD R21, R21, 0x1 ;  /* 0x0000000115157836 */ /* 0x000fe40000000000 */
[----:B------:R-:W-:Y:S02]  /*12f0*/  VIADD R15, R15, 0x1 ;  /* 0x000000010f0f7836 */ /* 0x000fe40000000000 */
[----:B--2---:R-:W-:-:S04]  /*1300*/  IMAD.WIDE.U32 R10, P2, R12, R17, R10 ;  /* 0x000000110c0a7225 */ /* 0x004fc8000784000a */
[----:B------:R-:W-:Y:S02]  /*1310*/  IMAD R27, R12, R25, RZ ;  /* 0x000000190c1b7224 */ /* 0x000fe400078e02ff */
[CC--:B------:R-:W-:Y:S02]  /*1320*/  IMAD R26, R13.reuse, R17.reuse, RZ ;  /* 0x000000110d1a7224 */ /* 0x0c0fe400078e02ff */
[----:B------:R-:W-:Y:S01]  /*1330*/  IMAD.HI.U32 R29, R13, R17, RZ ;  /* 0x000000110d1d7227 */ /* 0x000fe200078e00ff */
[----:B------:R-:W-:-:S03]  /*1340*/  IADD3 R11, P0, PT, R27, R11, RZ ;  /* 0x0000000b1b0b7210 */ /* 0x000fc60007f1e0ff */
[----:B------:R-:W-:Y:S01]  /*1350*/  IMAD R27, R24, 0x8, R1 ;  /* 0x00000008181b7824 */ /* 0x000fe200078e0201 */
[----:B------:R-:W-:Y:S01]  /*1360*/  IADD3 R11, P1, PT, R26, R11, RZ ;  /* 0x0000000b1a0b7210 */ /* 0x000fe20007f3e0ff */
[----:B------:R-:W-:-:S04]  /*1370*/  IMAD.HI.U32 R26, R12, R25, RZ ;  /* 0x000000190c1a7227 */ /* 0x000fc800078e00ff */
[----:B------:R-:W-:Y:S01]  /*1380*/  IMAD.X R26, RZ, RZ, R26, P2 ;  /* 0x000000ffff1a7224 */ /* 0x000fe200010e061a */
[----:B------:R0:W-:Y:S01]  /*1390*/  STL.64 [R27], R10 ;  /* 0x0000000a1b007387 */ /* 0x0001e20000100a00 */
[----:B------:R-:W-:-:S03]  /*13a0*/  IMAD.HI.U32 R12, R13, R25, RZ ;  /* 0x000000190d0c7227 */ /* 0x000fc600078e00ff */
[----:B------:R-:W-:Y:S01]  /*13b0*/  IADD3.X R26, P0, PT, R29, R26, RZ, P0, !PT ;  /* 0x0000001a1d1a7210 */ /* 0x000fe2000071e4ff */
[----:B------:R-:W-:Y:S02]  /*13c0*/  IMAD R13, R13, R25, RZ ;  /* 0x000000190d0d7224 */ /* 0x000fe400078e02ff */
[----:B------:R-:W-:Y:S02]  /*13d0*/  VIADD R24, R24, 0x1 ;  /* 0x0000000118187836 */ /* 0x000fe40000000000 */
[----:B------:R-:W-:Y:S01]  /*13e0*/  IMAD.X R12, RZ, RZ, R12, P0 ;  /* 0x000000ffff0c7224 */ /* 0x000fe200000e060c */
[----:B------:R-:W-:Y:S02]  /*13f0*/  ISETP.NE.AND P0, PT, R21, -0xf, PT ;  /* 0xfffffff11500780c */ /* 0x000fe40003f05270 */
[----:B------:R-:W-:-:S05]  /*1400*/  IADD3.X R26, P1, PT, R13, R26, RZ, P1, !PT ;  /* 0x0000001a0d1a7210 */ /* 0x000fca0000f3e4ff */
[----:B------:R-:W-:Y:S02]  /*1410*/  IMAD.X R13, RZ, RZ, R12, P1 ;  /* 0x000000ffff0d7224 */ /* 0x000fe400008e060c */
[----:B0-----:R-:W-:Y:S02]  /*1420*/  IMAD.MOV.U32 R10, RZ, RZ, R26 ;  /* 0x000000ffff0a7224 */ /* 0x001fe400078e001a */
[----:B------:R-:W-:Y:S02]  /*1430*/  IMAD.MOV.U32 R11, RZ, RZ, R13 ;  /* 0x000000ffff0b7224 */ /* 0x000fe400078e000d */
[----:B------:R-:W-:Y:S05]  /*1440*/  @P0 BRA `(.L_x_20) ;  /* 0xfffffffc00900947 */ /* 0x000fea000383ffff */
[----:B------:R-:W-:Y:S05]  /*1450*/  BSYNC.RECONVERGENT B4 ;  /* 0x0000000000047941 */ /* 0x000fea0003800200 */
.L_x_19:
[----:B------:R-:W-:-:S07]  /*1460*/  IMAD.MOV.U32 R15, RZ, RZ, R14 ;  /* 0x000000ffff0f7224 */ /* 0x000fce00078e000e */
.L_x_18:
[----:B------:R-:W-:Y:S05]  /*1470*/  BSYNC.RECONVERGENT B3 ;  /* 0x0000000000037941 */ /* 0x000fea0003800200 */
.L_x_17:
[----:B------:R-:W-:Y:S01]  /*1480*/  LOP3.LUT P0, R27, R16, 0x3f, RZ, 0xc0, !PT ;  /* 0x0000003f101b7812 */ /* 0x000fe2000780c0ff */
[----:B------:R-:W-:-:S04]  /*1490*/  IMAD.IADD R8, R19, 0x1, R15 ;  /* 0x0000000113087824 */ /* 0x000fc800078e020f */
[----:B------:R-:W-:-:S05]  /*14a0*/  IMAD.U32 R29, R8, 0x8, R1 ;  /* 0x00000008081d7824 */ /* 0x000fca00078e0001 */
[----:B------:R0:W-:Y:S04]  /*14b0*/  STL.64 [R29+-0x78], R10 ;  /* 0xffff880a1d007387 */ /* 0x0001e80000100a00 */
[----:B------:R-:W2:Y:S04]  /*14c0*/  @P0 LDL.64 R16, [R1+0x8] ;  /* 0x0000080001100983 */ /* 0x000ea80000100a00 */
[----:B------:R-:W3:Y:S04]  /*14d0*/  LDL.64 R12, [R1+0x10] ;  /* 0x00001000010c7983 */ /* 0x000ee80000100a00 */
[----:B------:R-:W4:Y:S01]  /*14e0*/  LDL.64 R8, [R1+0x18] ;  /* 0x0000180001087983 */ /* 0x000f220000100a00 */
[----:B------:R-:W-:Y:S01]  /*14f0*/  @P0 LOP3.LUT R14, R27, 0x3f, RZ, 0x3c, !PT ;  /* 0x0000003f1b0e0812 */ /* 0x000fe200078e3cff */
[----:B------:R-:W-:Y:S01]  /*1500*/  BSSY.RECONVERGENT B3, `(.L_x_21) ;  /* 0x0000034000037945 */ /* 0x000fe20003800200 */
[----:B--2---:R-:W-:-:S02]  /*1510*/  @P0 SHF.R.U64 R15, R16, 0x1, R17 ;  /* 0x00000001100f0819 */ /* 0x004fc40000001211 */
[----:B------:R-:W-:Y:S02]  /*1520*/  @P0 SHF.R.U32.HI R17, RZ, 0x1, R17 ;  /* 0x00000001ff110819 */ /* 0x000fe40000011611 */
[CC--:B---3--:R-:W-:Y:S02]  /*1530*/  @P0 SHF.L.U32 R19, R12.reuse, R27.reuse, RZ ;  /* 0x0000001b0c130219 */ /* 0x0c8fe400000006ff */
[----:B0-----:R-:W-:Y:S02]  /*1540*/  @P0 SHF.R.U64 R10, R15, R14, R17 ;  /* 0x0000000e0f0a0219 */ /* 0x001fe40000001211 */
[--C-:B------:R-:W-:Y:S02]  /*1550*/  @P0 SHF.R.U32.HI R25, RZ, 0x1, R13.reuse ;  /* 0x00000001ff190819 */ /* 0x100fe4000001160d */
[C-C-:B------:R-:W-:Y:S02]  /*1560*/  @P0 SHF.R.U64 R21, R12.reuse, 0x1, R13.reuse ;  /* 0x000000010c150819 */ /* 0x140fe4000000120d */
[----:B------:R-:W-:-:S02]  /*1570*/  @P0 SHF.L.U64.HI R16, R12, R27, R13 ;  /* 0x0000001b0c100219 */ /* 0x000fc4000001020d */
[----:B------:R-:W-:Y:S02]  /*1580*/  @P0 SHF.R.U32.HI R11, RZ, R14, R17 ;  /* 0x0000000eff0b0219 */ /* 0x000fe40000011611 */
[----:B------:R-:W-:Y:S02]  /*1590*/  @P0 LOP3.LUT R12, R19, R10, RZ, 0xfc, !PT ;  /* 0x0000000a130c0212 */ /* 0x000fe400078efcff */
[----:B----4-:R-:W-:Y:S02]  /*15a0*/  @P0 SHF.L.U32 R15, R8, R27, RZ ;  /* 0x0000001b080f0219 */ /* 0x010fe400000006ff */
[----:B------:R-:W-:Y:S01]  /*15b0*/  @P0 SHF.R.U64 R24, R21, R14, R25 ;  /* 0x0000000e15180219 */ /* 0x000fe20000001219 */
[----:B------:R-:W-:Y:S01]  /*15c0*/  IMAD.SHL.U32 R10, R12, 0x4, RZ ;  /* 0x000000040c0a7824 */ /* 0x000fe200078e00ff */
[----:B------:R-:W-:Y:S02]  /*15d0*/  @P0 LOP3.LUT R13, R16, R11, RZ, 0xfc, !PT ;  /* 0x0000000b100d0212 */ /* 0x000fe400078efcff */
[----:B------:R-:W-:-:S02]  /*15e0*/  @P0 SHF.L.U64.HI R27, R8, R27, R9 ;  /* 0x0000001b081b0219 */ /* 0x000fc40000010209 */
[----:B------:R-:W-:Y:S02]  /*15f0*/  @P0 SHF.R.U32.HI R14, RZ, R14, R25 ;  /* 0x0000000eff0e0219 */ /* 0x000fe40000011619 */
[----:B------:R-:W-:Y:S02]  /*1600*/  @P0 LOP3.LUT R8, R15, R24, RZ, 0xfc, !PT ;  /* 0x000000180f080212 */ /* 0x000fe400078efcff */
[----:B------:R-:W-:Y:S02]  /*1610*/  SHF.L.U64.HI R11, R12, 0x2, R13 ;  /* 0x000000020c0b7819 */ /* 0x000fe4000001020d */
[----:B------:R-:W-:Y:S02]  /*1620*/  @P0 LOP3.LUT R9, R27, R14, RZ, 0xfc, !PT ;  /* 0x0000000e1b090212 */ /* 0x000fe400078efcff */
[----:B------:R-:W-:Y:S02]  /*1630*/  SHF.L.W.U32.HI R13, R13, 0x2, R8 ;  /* 0x000000020d0d7819 */ /* 0x000fe40000010e08 */
[----:B------:R-:W-:-:S02]  /*1640*/  IADD3 RZ, P0, PT, RZ, -R10, RZ ;  /* 0x8000000affff7210 */ /* 0x000fc40007f1e0ff */
[----:B------:R-:W-:Y:S02]  /*1650*/  LOP3.LUT R12, RZ, R11, RZ, 0x33, !PT ;  /* 0x0000000bff0c7212 */ /* 0x000fe400078e33ff */
[----:B------:R-:W-:Y:S02]  /*1660*/  SHF.L.W.U32.HI R8, R8, 0x2, R9 ;  /* 0x0000000208087819 */ /* 0x000fe40000010e09 */
[----:B------:R-:W-:Y:S02]  /*1670*/  LOP3.LUT R15, RZ, R13, RZ, 0x33, !PT ;  /* 0x0000000dff0f7212 */ /* 0x000fe400078e33ff */
[----:B------:R-:W-:Y:S02]  /*1680*/  IADD3.X R14, P0, PT, RZ, R12, RZ, P0, !PT ;  /* 0x0000000cff0e7210 */ /* 0x000fe4000071e4ff */
[----:B------:R-:W-:Y:S02]  /*1690*/  LOP3.LUT R12, RZ, R8, RZ, 0x33, !PT ;  /* 0x00000008ff0c7212 */ /* 0x000fe400078e33ff */
[----:B------:R-:W-:-:S02]  /*16a0*/  IADD3.X R16, P1, PT, RZ, R15, RZ, P0, !PT ;  /* 0x0000000fff107210 */ /* 0x000fc4000073e4ff */
[----:B------:R-:W-:-:S03]  /*16b0*/  ISETP.GT.U32.AND P2, PT, R13, -0x1, PT ;  /* 0xffffffff0d00780c */ /* 0x000fc60003f44070 */
[----:B------:R-:W-:Y:S01]  /*16c0*/  IMAD.X R15, RZ, RZ, R12, P1 ;  /* 0x000000ffff0f7224 */ /* 0x000fe200008e060c */
[----:B------:R-:W-:-:S04]  /*16d0*/  ISETP.GT.AND.EX P0, PT, R8, -0x1, PT, P2 ;  /* 0xffffffff0800780c */ /* 0x000fc80003f04320 */
[----:B------:R-:W-:Y:S02]  /*16e0*/  SEL R12, R8, R15, P0 ;  /* 0x0000000f080c7207 */ /* 0x000fe40000000000 */
[----:B------:R-:W-:Y:S02]  /*16f0*/  SEL R17, R13, R16, P0 ;  /* 0x000000100d117207 */ /* 0x000fe40000000000 */
[----:B------:R-:W-:Y:S02]  /*1700*/  ISETP.NE.U32.AND P1, PT, R12, RZ, PT ;  /* 0x000000ff0c00720c */ /* 0x000fe40003f25070 */
[----:B------:R-:W-:Y:S02]  /*1710*/  SEL R11, R11, R14, P0 ;  /* 0x0000000e0b0b7207 */ /* 0x000fe40000000000 */
[----:B------:R-:W-:Y:S01]  /*1720*/  SEL R15, R17, R12, !P1 ;  /* 0x0000000c110f7207 */ /* 0x000fe20004800000 */
[----:B------:R-:W-:-:S05]  /*1730*/  @!P0 IMAD.MOV R10, RZ, RZ, -R10 ;  /* 0x000000ffff0a8224 */ /* 0x000fca00078e0a0a */
[----:B------:R-:W0:Y:S02]  /*1740*/  FLO.U32 R15, R15 ;  /* 0x0000000f000f7300 */ /* 0x000e2400000e0000 */
[C---:B0-----:R-:W-:Y:S02]  /*1750*/  IADD3 R16, PT, PT, -R15.reuse, 0x1f, RZ ;  /* 0x0000001f0f107810 */ /* 0x041fe40007ffe1ff */
[----:B------:R-:W-:-:S03]  /*1760*/  IADD3 R13, PT, PT, -R15, 0x3f, RZ ;  /* 0x0000003f0f0d7810 */ /* 0x000fc60007ffe1ff */
[----:B------:R-:W-:-:S05]  /*1770*/  @P1 IMAD.MOV R13, RZ, RZ, R16 ;  /* 0x000000ffff0d1224 */ /* 0x000fca00078e0210 */
[----:B------:R-:W-:-:S13]  /*1780*/  ISETP.NE.AND P1, PT, R13, RZ, PT ;  /* 0x000000ff0d00720c */ /* 0x000fda0003f25270 */
[----:B------:R-:W-:Y:S05]  /*1790*/  @!P1 BRA `(.L_x_22) ;  /* 0x0000000000289947 */ /* 0x000fea0003800000 */
[--C-:B------:R-:W-:Y:S02]  /*17a0*/  SHF.R.U64 R14, R10, 0x1, R11.reuse ;  /* 0x000000010a0e7819 */ /* 0x100fe4000000120b */
[C---:B------:R-:W-:Y:S02]  /*17b0*/  LOP3.LUT R10, R13.reuse, 0x3f, RZ, 0xc0, !PT ;  /* 0x0000003f0d0a7812 */ /* 0x040fe400078ec0ff */
[----:B------:R-:W-:Y:S02]  /*17c0*/  SHF.R.U32.HI R16, RZ, 0x1, R11 ;  /* 0x00000001ff107819 */ /* 0x000fe4000001160b */
[----:B------:R-:W-:Y:S02]  /*17d0*/  LOP3.LUT R11, R13, 0x3f, RZ, 0xc, !PT ;  /* 0x0000003f0d0b7812 */ /* 0x000fe400078e0cff */
[CC--:B------:R-:W-:Y:S02]  /*17e0*/  SHF.L.U64.HI R12, R17.reuse, R10.reuse, R12 ;  /* 0x0000000a110c7219 */ /* 0x0c0fe4000001020c */
[----:B------:R-:W-:-:S02]  /*17f0*/  SHF.L.U32 R10, R17, R10, RZ ;  /* 0x0000000a110a7219 */ /* 0x000fc400000006ff */
[-CC-:B------:R-:W-:Y:S02]  /*1800*/  SHF.R.U64 R17, R14, R11.reuse, R16.reuse ;  /* 0x0000000b0e117219 */ /* 0x180fe40000001210 */
[----:B------:R-:W-:Y:S02]  /*1810*/  SHF.R.U32.HI R11, RZ, R11, R16 ;  /* 0x0000000bff0b7219 */ /* 0x000fe40000011610 */
[----:B------:R-:W-:Y:S02]  /*1820*/  LOP3.LUT R17, R10, R17, RZ, 0xfc, !PT ;  /* 0x000000110a117212 */ /* 0x000fe400078efcff */
[----:B------:R-:W-:-:S07]  /*1830*/  LOP3.LUT R12, R12, R11, RZ, 0xfc, !PT ;  /* 0x0000000b0c0c7212 */ /* 0x000fce00078efcff */
.L_x_22:
[----:B------:R-:W-:Y:S05]  /*1840*/  BSYNC.RECONVERGENT B3 ;  /* 0x0000000000037941 */ /* 0x000fea0003800200 */
.L_x_21:
[----:B------:R-:W-:-:S04]  /*1850*/  IMAD.WIDE.U32 R14, R17, 0x2168c235, RZ ;  /* 0x2168c235110e7825 */ /* 0x000fc800078e00ff */
[----:B------:R-:W-:Y:S01]  /*1860*/  IMAD.MOV.U32 R10, RZ, RZ, R15 ;  /* 0x000000ffff0a7224 */ /* 0x000fe200078e000f */
[----:B------:R-:W-:Y:S01]  /*1870*/  IADD3 RZ, P1, PT, R14, R14, RZ ;  /* 0x0000000e0eff7210 */ /* 0x000fe20007f3e0ff */
[----:B------:R-:W-:Y:S02]  /*1880*/  IMAD.MOV.U32 R11, RZ, RZ, RZ ;  /* 0x000000ffff0b7224 */ /* 0x000fe400078e00ff */
[----:B------:R-:W-:-:S04]  /*1890*/  IMAD.HI.U32 R15, R12, -0x36f0255e, RZ ;  /* 0xc90fdaa20c0f7827 */ /* 0x000fc800078e00ff */
[----:B------:R-:W-:-:S04]  /*18a0*/  IMAD.WIDE.U32 R10, R17, -0x36f0255e, R10 ;  /* 0xc90fdaa2110a7825 */ /* 0x000fc800078e000a */
[C---:B------:R-:W-:Y:S02]  /*18b0*/  IMAD R17, R12.reuse, -0x36f0255e, RZ ;  /* 0xc90fdaa20c117824 */ /* 0x040fe400078e02ff */
[----:B------:R-:W-:-:S04]  /*18c0*/  IMAD.WIDE.U32 R10, P2, R12, 0x2168c235, R10 ;  /* 0x2168c2350c0a7825 */ /* 0x000fc8000784000a */
[----:B------:R-:W-:Y:S01]  /*18d0*/  IMAD.X R12, RZ, RZ, R15, P2 ;  /* 0x000000ffff0c7224 */ /* 0x000fe200010e060f */
[----:B------:R-:W-:Y:S02]  /*18e0*/  IADD3 R11, P2, PT, R17, R11, RZ ;  /* 0x0000000b110b7210 */ /* 0x000fe40007f5e0ff */
[----:B------:R-:W-:Y:S02]  /*18f0*/  IADD3.X RZ, P1, PT, R10, R10, RZ, P1, !PT ;  /* 0x0000000a0aff7210 */ /* 0x000fe40000f3e4ff */
[C---:B------:R-:W-:Y:S01]  /*1900*/  ISETP.GT.U32.AND P3, PT, R11.reuse, RZ, PT ;  /* 0x000000ff0b00720c */ /* 0x040fe20003f64070 */
[----:B------:R-:W-:Y:S01]  /*1910*/  IMAD.X R12, RZ, RZ, R12, P2 ;  /* 0x000000ffff0c7224 */ /* 0x000fe200010e060c */
[----:B------:R-:W-:-:S04]  /*1920*/  IADD3.X R10, P2, PT, R11, R11, RZ, P1, !PT ;  /* 0x0000000b0b0a7210 */ /* 0x000fc80000f5e4ff */
[C---:B------:R-:W-:Y:S01]  /*1930*/  ISETP.GT.AND.EX P1, PT, R12.reuse, RZ, PT, P3 ;  /* 0x000000ff0c00720c */ /* 0x040fe20003f24330 */
[----:B------:R-:W-:-:S03]  /*1940*/  IMAD.X R15, R12, 0x1, R12, P2 ;  /* 0x000000010c0f7824 */ /* 0x000fc600010e060c */
[----:B------:R-:W-:Y:S02]  /*1950*/  SEL R10, R10, R11, P1 ;  /* 0x0000000b0a0a7207 */ /* 0x000fe40000800000 */
[----:B------:R-:W-:Y:S02]  /*1960*/  SEL R11, R15, R12, P1 ;  /* 0x0000000c0f0b7207 */ /* 0x000fe40000800000 */
[----:B------:R-:W-:Y:S02]  /*1970*/  IADD3 R12, P2, PT, R10, 0x1, RZ ;  /* 0x000000010a0c7810 */ /* 0x000fe40007f5e0ff */
[----:B------:R-:W-:Y:S02]  /*1980*/  SEL R14, RZ, 0xffffffff, !P1 ;  /* 0xffffffffff0e7807 */ /* 0x000fe40004800000 */
[----:B------:R-:W-:Y:S01]  /*1990*/  LOP3.LUT P1, R10, R18, 0x80000000, RZ, 0xc0, !PT ;  /* 0x80000000120a7812 */ /* 0x000fe2000782c0ff */
[----:B------:R-:W-:Y:S01]  /*19a0*/  IMAD.X R11, RZ, RZ, R11, P2 ;  /* 0x000000ffff0b7224 */ /* 0x000fe200010e060b */
[----:B------:R-:W-:Y:S01]  /*19b0*/  SHF.R.U32.HI R15, RZ, 0x1e, R9 ;  /* 0x0000001eff0f7819 */ /* 0x000fe20000011609 */
[----:B------:R-:W-:Y:S01]  /*19c0*/  IMAD.IADD R13, R14, 0x1, -R13 ;  /* 0x000000010e0d7824 */ /* 0x000fe200078e0a0d */
[----:B------:R-:W-:-:S02]  /*19d0*/  @!P0 LOP3.LUT R10, R10, 0x80000000, RZ, 0x3c, !PT ;  /* 0x800000000a0a8812 */ /* 0x000fc400078e3cff */
[----:B------:R-:W-:Y:S01]  /*19e0*/  SHF.R.U64 R12, R12, 0xa, R11 ;  /* 0x0000000a0c0c7819 */ /* 0x000fe2000000120b */
[----:B------:R-:W-:Y:S01]  /*19f0*/  IMAD.SHL.U32 R9, R13, 0x100000, RZ ;  /* 0x001000000d097824 */ /* 0x000fe200078e00ff */
[----:B------:R-:W-:Y:S02]  /*1a00*/  LEA.HI R8, R8, R15, RZ, 0x1 ;  /* 0x0000000f08087211 */ /* 0x000fe400078f08ff */
[----:B------:R-:W-:-:S03]  /*1a10*/  IADD3 R12, P2, PT, R12, 0x1, RZ ;  /* 0x000000010c0c7810 */ /* 0x000fc60007f5e0ff */
[----:B------:R-:W-:Y:S01]  /*1a20*/  @P1 IMAD.MOV R8, RZ, RZ, -R8 ;  /* 0x000000ffff081224 */ /* 0x000fe200078e0a08 */
[----:B------:R-:W-:-:S04]  /*1a30*/  LEA.HI.X R11, R11, RZ, RZ, 0x16, P2 ;  /* 0x000000ff0b0b7211 */ /* 0x000fc800010fb4ff */
[--C-:B------:R-:W-:Y:S02]  /*1a40*/  SHF.R.U64 R12, R12, 0x1, R11.reuse ;  /* 0x000000010c0c7819 */ /* 0x100fe4000000120b */
[----:B------:R-:W-:Y:S02]  /*1a50*/  SHF.R.U32.HI R14, RZ, 0x1, R11 ;  /* 0x00000001ff0e7819 */ /* 0x000fe4000001160b */
[----:B------:R-:W-:-:S04]  /*1a60*/  IADD3 R12, P2, P3, RZ, RZ, R12 ;  /* 0x000000ffff0c7210 */ /* 0x000fc80007b5e00c */
[----:B------:R-:W-:-:S04]  /*1a70*/  IADD3.X R9, PT, PT, R9, 0x3fe00000, R14, P2, P3 ;  /* 0x3fe0000009097810 */ /* 0x000fc800017e640e */
[----:B------:R-:W-:-:S07]  /*1a80*/  LOP3.LUT R13, R9, R10, RZ, 0xfc, !PT ;  /* 0x0000000a090d7212 */ /* 0x000fce00078efcff */
.L_x_16:
[----:B------:R-:W-:-:S04]  /*1a90*/  IMAD.MOV.U32 R21, RZ, RZ, 0x0 ;  /* 0x00000000ff157424 */ /* 0x000fc800078e00ff */
[----:B------:R-:W-:Y:S05]  /*1aa0*/  RET.REL.NODEC R20 `(_ZN3GPU3fftEP7double2ii) ;  /* 0xffffffe414547950 */ /* 0x000fea0003c3ffff */
.L_x_23:
[----:B------:R-:W-:-:S00]  /*1ab0*/  BRA `(.L_x_23) ;  /* 0xfffffffc00fc7947 */ /* 0x000fc0000383ffff */
[----:B------:R-:W-:-:S00]  /*1ac0*/  NOP ;  /* 0x0000000000007918 */ /* 0x000fc00000000000 */
        /* <DEDUP_REMOVED lines=11> */
.L_x_33:


//--------------------- .text._ZN3GPU3revEP7double2Pii --------------------------
	.section	.text._ZN3GPU3revEP7double2Pii,"ax",@progbits
	.align	128
        .global         _ZN3GPU3revEP7double2Pii
        .type           _ZN3GPU3revEP7double2Pii,@function
        .size           _ZN3GPU3revEP7double2Pii,(.L_x_35 - _ZN3GPU3revEP7double2Pii)
        .other          _ZN3GPU3revEP7double2Pii,@"STO_CUDA_ENTRY STV_DEFAULT"
_ZN3GPU3revEP7double2Pii:
.text._ZN3GPU3revEP7double2Pii:
[----:B------:R-:W-:Y:S01]  /*0000*/  LDC R1, c[0x0][0x37c] ;  /* 0x0000df00ff017b82 */ /* 0x000fe20000000800 */
[----:B------:R-:W0:Y:S07]  /*0010*/  S2R R0, SR_TID.X ;  /* 0x0000000000007919 */ /* 0x000e2e0000002100 */
[----:B------:R-:W0:Y:S01]  /*0020*/  S2UR UR4, SR_CTAID.X ;  /* 0x00000000000479c3 */ /* 0x000e220000002500 */
[----:B------:R-:W1:Y:S07]  /*0030*/  LDCU UR5, c[0x0][0x390] ;  /* 0x00007200ff0577ac */ /* 0x000e6e0008000800 */
[----:B------:R-:W0:Y:S02]  /*0040*/  LDC R21, c[0x0][0x360] ;  /* 0x0000d800ff157b82 */ /* 0x000e240000000800 */
[----:B0-----:R-:W-:-:S05]  /*0050*/  IMAD R0, R21, UR4, R0 ;  /* 0x0000000415007c24 */ /* 0x001fca000f8e0200 */
[----:B-1----:R-:W-:-:S13]  /*0060*/  ISETP.GE.AND P0, PT, R0, UR5, PT ;  /* 0x0000000500007c0c */ /* 0x002fda000bf06270 */
[----:B------:R-:W-:Y:S05]  /*0070*/  @P0 EXIT ;  /* 0x000000000000094d */ /* 0x000fea0003800000 */
[----:B------:R-:W0:Y:S01]  /*0080*/  LDC.64 R2, c[0x0][0x388] ;  /* 0x0000e200ff027b82 */ /* 0x000e220000000a00 */
[----:B------:R-:W1:Y:S01]  /*0090*/  LDCU UR4, c[0x0][0x370] ;  /* 0x00006e00ff0477ac */ /* 0x000e620008000800 */
[----:B------:R-:W2:Y:S06]  /*00a0*/  LDCU.64 UR6, c[0x0][0x358] ;  /* 0x00006b00ff0677ac */ /* 0x000eac0008000a00 */
[----:B------:R-:W3:Y:S01]  /*00b0*/  LDC.64 R12, c[0x0][0x380] ;  /* 0x0000e000ff0c7b82 */ /* 0x000ee20000000a00 */
[----:B------:R-:W4:Y:S01]  /*00c0*/  LDCU UR5, c[0x0][0x390] ;  /* 0x00007200ff0577ac */ /* 0x000f220008000800 */
[----:B-1----:R-:W-:-:S07]  /*00d0*/  IMAD R21, R21, UR4, RZ ;  /* 0x0000000415157c24 */ /* 0x002fce000f8e02ff */
.L_x_26:
[----:B0-----:R-:W-:-:S05]  /*00e0*/  IMAD.WIDE R18, R0, 0x4, R2 ;  /* 0x0000000400127825 */ /* 0x001fca00078e0202 */
[----:B--2---:R-:W2:Y:S01]  /*00f0*/  LDG.E R9, desc[UR6][R18.64] ;  /* 0x0000000612097981 */ /* 0x004ea2000c1e1900 */
[----:B------:R-:W-:Y:S01]  /*0100*/  BSSY.RECONVERGENT B0, `(.L_x_24) ;  /* 0x000000b000007945 */ /* 0x000fe20003800200 */
[----:B--2---:R-:W-:-:S13]  /*0110*/  ISETP.GT.AND P0, PT, R9, R0, PT ;  /* 0x000000000900720c */ /* 0x004fda0003f04270 */
[----:B------:R-:W-:Y:S05]  /*0120*/  @!P0 BRA `(.L_x_25) ;  /* 0x0000000000208947 */ /* 0x000fea0003800000 */
[----:B---3--:R-:W-:-:S06]  /*0130*/  IMAD.WIDE R8, R9, 0x10, R12 ;  /* 0x0000001009087825 */ /* 0x008fcc00078e020c */
[----:B------:R-:W2:Y:S01]  /*0140*/  LDG.E.128 R8, desc[UR6][R8.64] ;  /* 0x0000000608087981 */ /* 0x000ea2000c1e1d00 */
[----:B------:R-:W-:-:S05]  /*0150*/  IMAD.WIDE R14, R0, 0x10, R12 ;  /* 0x00000010000e7825 */ /* 0x000fca00078e020c */
[----:B------:R-:W3:Y:S04]  /*0160*/  LDG.E.128 R4, desc[UR6][R14.64] ;  /* 0x000000060e047981 */ /* 0x000ee8000c1e1d00 */
[----:B--2---:R0:W-:Y:S04]  /*0170*/  STG.E.128 desc[UR6][R14.64], R8 ;  /* 0x000000080e007986 */ /* 0x0041e8000c101d06 */
[----:B------:R-:W2:Y:S02]  /*0180*/  LDG.E R17, desc[UR6][R18.64] ;  /* 0x0000000612117981 */ /* 0x000ea4000c1e1900 */
[----:B--2---:R-:W-:-:S05]  /*0190*/  IMAD.WIDE R16, R17, 0x10, R12 ;  /* 0x0000001011107825 */ /* 0x004fca00078e020c */
[----:B---3--:R0:W-:Y:S02]  /*01a0*/  STG.E.128 desc[UR6][R16.64], R4 ;  /* 0x0000000410007986 */ /* 0x0081e4000c101d06 */
.L_x_25:
[----:B----4-:R-:W-:Y:S05]  /*01b0*/  BSYNC.RECONVERGENT B0 ;  /* 0x0000000000007941 */ /* 0x010fea0003800200 */
.L_x_24:
[----:B------:R-:W-:-:S04]  /*01c0*/  IADD3 R0, PT, PT, R21, R0, RZ ;  /* 0x0000000015007210 */ /* 0x000fc80007ffe0ff */
[----:B------:R-:W-:-:S13]  /*01d0*/  ISETP.GE.AND P0, PT, R0, UR5, PT ;  /* 0x0000000500007c0c */ /* 0x000fda000bf06270 */
[----:B------:R-:W-:Y:S05]  /*01e0*/  @!P0 BRA `(.L_x_26) ;  /* 0xfffffffc00bc8947 */ /* 0x000fea000383ffff */
[----:B------:R-:W-:Y:S05]  /*01f0*/  EXIT ;  /* 0x000000000000794d */ /* 0x000fea0003800000 */
.L_x_27:
        /* <DEDUP_REMOVED lines=16> */
.L_x_35:


//--------------------- .text._ZN3GPU12copyToDoubleEPdP7double2i --------------------------
	.section	.text._ZN3GPU12copyToDoubleEPdP7double2i,"ax",@progbits
	.align	128
        .global         _ZN3GPU12copyToDoubleEPdP7double2i
        .type           _ZN3GPU12copyToDoubleEPdP7double2i,@function
        .size           _ZN3GPU12copyToDoubleEPdP7double2i,(.L_x_36 - _ZN3GPU12copyToDoubleEPdP7double2i)
        .other          _ZN3GPU12copyToDoubleEPdP7double2i,@"STO_CUDA_ENTRY STV_DEFAULT"
_ZN3GPU12copyToDoubleEPdP7double2i:
.text._ZN3GPU12copyToDoubleEPdP7double2i:
        /* <DEDUP_REMOVED lines=12> */
[----:B-1----:R-:W-:-:S07]  /*00c0*/  IMAD R11, R11, UR4, RZ ;  /* 0x000000040b0b7c24 */ /* 0x002fce000f8e02ff */
.L_x_28:
[----:B-1-3--:R-:W-:-:S06]  /*00d0*/  IMAD.WIDE R2, R0, 0x10, R6 ;  /* 0x0000001000027825 */ /* 0x00afcc00078e0206 */
[----:B--2---:R-:W2:Y:S01]  /*00e0*/  LDG.E.64 R2, desc[UR6][R2.64] ;  /* 0x0000000602027981 */ /* 0x004ea2000c1e1b00 */
[----:B0-----:R-:W-:Y:S01]  /*00f0*/  IMAD.WIDE R4, R0, 0x8, R8 ;  /* 0x0000000800047825 */ /* 0x001fe200078e0208 */
[----:B------:R-:W-:-:S04]  /*0100*/  IADD3 R0, PT, PT, R11, R0, RZ ;  /* 0x000000000b007210 */ /* 0x000fc80007ffe0ff */
[----:B------:R-:W-:Y:S01]  /*0110*/  ISETP.GE.AND P0, PT, R0, UR5, PT ;  /* 0x0000000500007c0c */ /* 0x000fe2000bf06270 */
[----:B--2---:R1:W-:-:S12]  /*0120*/  STG.E.64 desc[UR6][R4.64], R2 ;  /* 0x0000000204007986 */ /* 0x0043d8000c101b06 */
[----:B------:R-:W-:Y:S05]  /*0130*/  @!P0 BRA `(.L_x_28) ;  /* 0xfffffffc00e48947 */ /* 0x000fea000383ffff */
[----:B------:R-:W-:Y:S05]  /*0140*/  EXIT ;  /* 0x000000000000794d */ /* 0x000fea0003800000 */
.L_x_29:
        /* <DEDUP_REMOVED lines=11> */
.L_x_36:


//--------------------- .text._ZN3GPU10copyToRealEPdP7double2i --------------------------
	.section	.text._ZN3GPU10copyToRealEPdP7double2i,"ax",@progbits
	.align	128
        .global         _ZN3GPU10copyToRealEPdP7double2i
        .type           _ZN3GPU10copyToRealEPdP7double2i,@function
        .size           _ZN3GPU10copyToRealEPdP7double2i,(.L_x_37 - _ZN3GPU10copyToRealEPdP7double2i)
        .other          _ZN3GPU10copyToRealEPdP7double2i,@"STO_CUDA_ENTRY STV_DEFAULT"
_ZN3GPU10copyToRealEPdP7double2i:
.text._ZN3GPU10copyToRealEPdP7double2i:
        /* <DEDUP_REMOVED lines=13> */
.L_x_30:
[----:B0-----:R-:W-:-:S05]  /*00d0*/  IMAD.WIDE R2, R0, 0x8, R10 ;  /* 0x0000000800027825 */ /* 0x001fca00078e020a */
[----:B-12---:R-:W2:Y:S01]  /*00e0*/  LDG.E.64 R4, desc[UR6][R2.64] ;  /* 0x0000000602047981 */ /* 0x006ea2000c1e1b00 */
[----:B---3--:R-:W-:Y:S01]  /*00f0*/  IMAD.WIDE R8, R0, 0x10, R12 ;  /* 0x0000001000087825 */ /* 0x008fe200078e020c */
[----:B------:R-:W-:Y:S02]  /*0100*/  CS2R R6, SRZ ;  /* 0x0000000000067805 */ /* 0x000fe4000001ff00 */
[----:B------:R-:W-:-:S04]  /*0110*/  IADD3 R0, PT, PT, R15, R0, RZ ;  /* 0x000000000f007210 */ /* 0x000fc80007ffe0ff */
[----:B------:R-:W-:Y:S01]  /*0120*/  ISETP.GE.AND P0, PT, R0, UR5, PT ;  /* 0x0000000500007c0c */ /* 0x000fe2000bf06270 */
[----:B--2---:R1:W-:-:S12]  /*0130*/  STG.E.128 desc[UR6][R8.64], R4 ;  /* 0x0000000408007986 */ /* 0x0043d8000c101d06 */
[----:B------:R-:W-:Y:S05]  /*0140*/  @!P0 BRA `(.L_x_30) ;  /* 0xfffffffc00e08947 */ /* 0x000fea000383ffff */
[----:B------:R-:W-:Y:S05]  /*0150*/  EXIT ;  /* 0x000000000000794d */ /* 0x000fea0003800000 */
.L_x_31:
        /* <DEDUP_REMOVED lines=10> */
.L_x_37:


//--------------------- .nv.global.init           --------------------------
	.section	.nv.global.init,"aw",@progbits
	.align	16
.nv.global.init:
	.type		__cudart_sin_cos_coeffs,@object
	.size		__cudart_sin_cos_coeffs,(__cudart_i2opi_d - __cudart_sin_cos_coeffs)
__cudart_sin_cos_coeffs:
        /*0000*/ 	.byte	0x46, 0xd2, 0xb0, 0x2c, 0xf1, 0xe5, 0x5a, 0xbe, 0x92, 0xe3, 0xac, 0x69, 0xe3, 0x1d, 0xc7, 0x3e
        /*0010*/ 	.byte	0xa1, 0x62, 0xdb, 0x19, 0xa0, 0x01, 0x2a, 0xbf, 0x18, 0x08, 0x11, 0x11, 0x11, 0x11, 0x81, 0x3f
        /*0020*/ 	.byte	0x54, 0x55, 0x55, 0x55, 0x55, 0x55, 0xc5, 0xbf, 0x00, 0x00, 0x00, 0x00, 0x00, 0x00, 0x00, 0x00
        /*0030*/ 	.byte	0x00, 0x00, 0x00, 0x00, 0x00, 0x00, 0x00, 0x00, 0x64, 0x81, 0xfd, 0x20, 0x83, 0xff, 0xa8, 0xbd
        /*0040*/ 	.byte	0x28, 0x85, 0xef, 0xc1, 0xa7, 0xee, 0x21, 0x3e, 0xd9, 0xe6, 0x06, 0x8e, 0x4f, 0x7e, 0x92, 0xbe
        /*0050*/ 	.byte	0xe9, 0xbc, 0xdd, 0x19, 0xa0, 0x01, 0xfa, 0x3e, 0x47, 0x5d, 0xc1, 0x16, 0x6c, 0xc1, 0x56, 0xbf
        /*0060*/ 	.byte	0x51, 0x55, 0x55, 0x55, 0x55, 0x55, 0xa5, 0x3f, 0x00, 0x00, 0x00, 0x00, 0x00, 0x00, 0xe0, 0xbf
        /*0070*/ 	.byte	0x00, 0x00, 0x00, 0x00, 0x00, 0x00, 0xf0, 0x3f, 0x00, 0x00, 0x00, 0x00, 0x00, 0x00, 0x00, 0x00
	.type		__cudart_i2opi_d,@object
	.size		__cudart_i2opi_d,(.L_0 - __cudart_i2opi_d)
__cudart_i2opi_d:
        /* <DEDUP_REMOVED lines=9> */
.L_0:


//--------------------- .nv.shared.reserved.0     --------------------------
	.section	.nv.shared.reserved.0,"aw",@nobits
	.weak		__nv_reservedSMEM_offset_0_alias
	.size		__nv_reservedSMEM_offset_0_alias, 0, 64
	.other		__nv_reservedSMEM_offset_0_alias,@"STO_CUDA_RESERVED_SHARED STV_DEFAULT"
__nv_reservedSMEM_offset_0_alias:
	.zero		0
	.zero		64


//--------------------- .nv.constant0._ZN3GPU3fftEP7double2ii --------------------------
	.section	.nv.constant0._ZN3GPU3fftEP7double2ii,"a",@progbits
	.sectionflags	@""
	.align	4
.nv.constant0._ZN3GPU3fftEP7double2ii:
	.zero		912


//--------------------- .nv.constant0._ZN3GPU3revEP7double2Pii --------------------------
	.section	.nv.constant0._ZN3GPU3revEP7double2Pii,"a",@progbits
	.sectionflags	@""
	.align	4
.nv.constant0._ZN3GPU3revEP7double2Pii:
	.zero		916


//--------------------- .nv.constant0._ZN3GPU12copyToDoubleEPdP7double2i --------------------------
	.section	.nv.constant0._ZN3GPU12copyToDoubleEPdP7double2i,"a",@progbits
	.sectionflags	@""
	.align	4
.nv.constant0._ZN3GPU12copyToDoubleEPdP7double2i:
	.zero		916


//--------------------- .nv.constant0._ZN3GPU10copyToRealEPdP7double2i --------------------------
	.section	.nv.constant0._ZN3GPU10copyToRealEPdP7double2i,"a",@progbits
	.sectionflags	@""
	.align	4
.nv.constant0._ZN3GPU10copyToRealEPdP7double2i:
	.zero		916


//--------------------- SYMBOLS --------------------------

	.type		.nv.reservedSmem.offset0,@object
	.size		.nv.reservedSmem.offset0,0x4
